//
// Generated by NVIDIA NVVM Compiler
//
// Compiler Build ID: CL-36424714
// Cuda compilation tools, release 13.0, V13.0.88
// Based on NVVM 20.0.0
//

.version 9.0
.target sm_100
.address_size 64

	// .globl	main_kernel0
// _ZZ12main_kernel0E15PadInput_shared has been demoted
// _ZZ12main_kernel0E13weight_shared has been demoted

.visible .entry main_kernel0(
	.param .u64 .ptr .align 1 main_kernel0_param_0,
	.param .u64 .ptr .align 1 main_kernel0_param_1,
	.param .u64 .ptr .align 1 main_kernel0_param_2
)
.maxntid 32
{
	.reg .pred 	%p<2>;
	.reg .b32 	%r<129>;
	.reg .b32 	%f<2882>;
	.reg .b64 	%rd<93>;
	// demoted variable
	.shared .align 4 .b8 _ZZ12main_kernel0E15PadInput_shared[8192];
	// demoted variable
	.shared .align 4 .b8 _ZZ12main_kernel0E13weight_shared[8192];
	ld.param.u64 	%rd2, [main_kernel0_param_0];
	ld.param.u64 	%rd3, [main_kernel0_param_1];
	mov.u32 	%r57, %tid.x;
	shl.b32 	%r58, %r57, 2;
	mul.wide.u32 	%rd53, %r58, 4;
	mov.u32 	%r59, _ZZ12main_kernel0E15PadInput_shared;
	cvt.u64.u32 	%rd54, %r59;
	cvta.shared.u64 	%rd55, %rd54;
	add.s64 	%rd5, %rd55, %rd53;
	// begin inline asm
	{ .reg .u64 addr; cvta.to.shared.u64 addr, %rd5; cvt.u32.u64 %r8, addr; }

	// end inline asm
	mov.u32 	%r60, %ctaid.x;
	mul.hi.u32 	%r61, %r60, -1840700269;
	shr.u32 	%r1, %r61, 4;
	mul.lo.s32 	%r62, %r1, 114688;
	shr.u32 	%r63, %r57, 4;
	mul.lo.s32 	%r64, %r63, 14336;
	or.b32  	%r65, %r62, %r64;
	mul.lo.s32 	%r66, %r1, 28;
	sub.s32 	%r2, %r60, %r66;
	shl.b32 	%r67, %r2, 9;
	and.b32  	%r68, %r67, 15360;
	add.s32 	%r69, %r65, %r68;
	shl.b32 	%r70, %r57, 6;
	and.b32  	%r71, %r70, 768;
	or.b32  	%r72, %r69, %r71;
	and.b32  	%r73, %r58, 12;
	or.b32  	%r3, %r72, %r73;
	mul.wide.u32 	%rd56, %r3, 4;
	add.s64 	%rd6, %rd2, %rd56;
	// begin inline asm
	cp.async.cg.shared.global [%r8], [%rd6], 16;
	// end inline asm
	add.s64 	%rd7, %rd5, 512;
	// begin inline asm
	{ .reg .u64 addr; cvta.to.shared.u64 addr, %rd7; cvt.u32.u64 %r10, addr; }

	// end inline asm
	add.s64 	%rd8, %rd6, 114688;
	// begin inline asm
	cp.async.cg.shared.global [%r10], [%rd8], 16;
	// end inline asm
	add.s64 	%rd9, %rd5, 1024;
	// begin inline asm
	{ .reg .u64 addr; cvta.to.shared.u64 addr, %rd9; cvt.u32.u64 %r12, addr; }

	// end inline asm
	add.s64 	%rd10, %rd6, 229376;
	// begin inline asm
	cp.async.cg.shared.global [%r12], [%rd10], 16;
	// end inline asm
	add.s64 	%rd11, %rd5, 1536;
	// begin inline asm
	{ .reg .u64 addr; cvta.to.shared.u64 addr, %rd11; cvt.u32.u64 %r14, addr; }

	// end inline asm
	add.s64 	%rd12, %rd6, 344064;
	// begin inline asm
	cp.async.cg.shared.global [%r14], [%rd12], 16;
	// end inline asm
	mov.u32 	%r74, _ZZ12main_kernel0E13weight_shared;
	cvt.u64.u32 	%rd57, %r74;
	cvta.shared.u64 	%rd58, %rd57;
	add.s64 	%rd13, %rd58, %rd53;
	// begin inline asm
	{ .reg .u64 addr; cvta.to.shared.u64 addr, %rd13; cvt.u32.u64 %r16, addr; }

	// end inline asm
	shl.b32 	%r75, %r57, 3;
	and.b32  	%r76, %r75, 192;
	shl.b32 	%r77, %r60, 5;
	and.b32  	%r78, %r77, 32;
	or.b32  	%r79, %r76, %r78;
	and.b32  	%r4, %r58, 28;
	or.b32  	%r5, %r79, %r4;
	mul.wide.u32 	%rd59, %r5, 4;
	add.s64 	%rd14, %rd3, %rd59;
	// begin inline asm
	cp.async.cg.shared.global [%r16], [%rd14], 16;
	// end inline asm
	add.s64 	%rd15, %rd13, 512;
	// begin inline asm
	{ .reg .u64 addr; cvta.to.shared.u64 addr, %rd15; cvt.u32.u64 %r18, addr; }

	// end inline asm
	add.s64 	%rd16, %rd14, 1024;
	// begin inline asm
	cp.async.cg.shared.global [%r18], [%rd16], 16;
	// end inline asm
	add.s64 	%rd17, %rd13, 1024;
	// begin inline asm
	{ .reg .u64 addr; cvta.to.shared.u64 addr, %rd17; cvt.u32.u64 %r20, addr; }

	// end inline asm
	add.s64 	%rd18, %rd14, 2048;
	// begin inline asm
	cp.async.cg.shared.global [%r20], [%rd18], 16;
	// end inline asm
	add.s64 	%rd19, %rd13, 1536;
	// begin inline asm
	{ .reg .u64 addr; cvta.to.shared.u64 addr, %rd19; cvt.u32.u64 %r22, addr; }

	// end inline asm
	add.s64 	%rd20, %rd14, 3072;
	// begin inline asm
	cp.async.cg.shared.global [%r22], [%rd20], 16;
	// end inline asm
	// begin inline asm
	cp.async.commit_group;
	// end inline asm
	add.s64 	%rd21, %rd5, 2048;
	// begin inline asm
	{ .reg .u64 addr; cvta.to.shared.u64 addr, %rd21; cvt.u32.u64 %r24, addr; }

	// end inline asm
	add.s64 	%rd22, %rd6, 64;
	// begin inline asm
	cp.async.cg.shared.global [%r24], [%rd22], 16;
	// end inline asm
	add.s64 	%rd23, %rd5, 2560;
	// begin inline asm
	{ .reg .u64 addr; cvta.to.shared.u64 addr, %rd23; cvt.u32.u64 %r26, addr; }

	// end inline asm
	add.s64 	%rd24, %rd6, 114752;
	// begin inline asm
	cp.async.cg.shared.global [%r26], [%rd24], 16;
	// end inline asm
	add.s64 	%rd25, %rd5, 3072;
	// begin inline asm
	{ .reg .u64 addr; cvta.to.shared.u64 addr, %rd25; cvt.u32.u64 %r28, addr; }

	// end inline asm
	add.s64 	%rd26, %rd6, 229440;
	// begin inline asm
	cp.async.cg.shared.global [%r28], [%rd26], 16;
	// end inline asm
	add.s64 	%rd27, %rd5, 3584;
	// begin inline asm
	{ .reg .u64 addr; cvta.to.shared.u64 addr, %rd27; cvt.u32.u64 %r30, addr; }

	// end inline asm
	add.s64 	%rd28, %rd6, 344128;
	// begin inline asm
	cp.async.cg.shared.global [%r30], [%rd28], 16;
	// end inline asm
	add.s64 	%rd29, %rd13, 2048;
	// begin inline asm
	{ .reg .u64 addr; cvta.to.shared.u64 addr, %rd29; cvt.u32.u64 %r32, addr; }

	// end inline asm
	add.s64 	%rd30, %rd14, 4096;
	// begin inline asm
	cp.async.cg.shared.global [%r32], [%rd30], 16;
	// end inline asm
	add.s64 	%rd31, %rd13, 2560;
	// begin inline asm
	{ .reg .u64 addr; cvta.to.shared.u64 addr, %rd31; cvt.u32.u64 %r34, addr; }

	// end inline asm
	add.s64 	%rd32, %rd14, 5120;
	// begin inline asm
	cp.async.cg.shared.global [%r34], [%rd32], 16;
	// end inline asm
	add.s64 	%rd33, %rd13, 3072;
	// begin inline asm
	{ .reg .u64 addr; cvta.to.shared.u64 addr, %rd33; cvt.u32.u64 %r36, addr; }

	// end inline asm
	add.s64 	%rd34, %rd14, 6144;
	// begin inline asm
	cp.async.cg.shared.global [%r36], [%rd34], 16;
	// end inline asm
	add.s64 	%rd35, %rd13, 3584;
	// begin inline asm
	{ .reg .u64 addr; cvta.to.shared.u64 addr, %rd35; cvt.u32.u64 %r38, addr; }

	// end inline asm
	add.s64 	%rd36, %rd14, 7168;
	// begin inline asm
	cp.async.cg.shared.global [%r38], [%rd36], 16;
	// end inline asm
	// begin inline asm
	cp.async.commit_group;
	// end inline asm
	add.s64 	%rd37, %rd5, 4096;
	// begin inline asm
	{ .reg .u64 addr; cvta.to.shared.u64 addr, %rd37; cvt.u32.u64 %r40, addr; }

	// end inline asm
	add.s64 	%rd38, %rd6, 128;
	// begin inline asm
	cp.async.cg.shared.global [%r40], [%rd38], 16;
	// end inline asm
	add.s64 	%rd39, %rd5, 4608;
	// begin inline asm
	{ .reg .u64 addr; cvta.to.shared.u64 addr, %rd39; cvt.u32.u64 %r42, addr; }

	// end inline asm
	add.s64 	%rd40, %rd6, 114816;
	// begin inline asm
	cp.async.cg.shared.global [%r42], [%rd40], 16;
	// end inline asm
	add.s64 	%rd41, %rd5, 5120;
	// begin inline asm
	{ .reg .u64 addr; cvta.to.shared.u64 addr, %rd41; cvt.u32.u64 %r44, addr; }

	// end inline asm
	add.s64 	%rd42, %rd6, 229504;
	// begin inline asm
	cp.async.cg.shared.global [%r44], [%rd42], 16;
	// end inline asm
	add.s64 	%rd43, %rd5, 5632;
	// begin inline asm
	{ .reg .u64 addr; cvta.to.shared.u64 addr, %rd43; cvt.u32.u64 %r46, addr; }

	// end inline asm
	add.s64 	%rd44, %rd6, 344192;
	// begin inline asm
	cp.async.cg.shared.global [%r46], [%rd44], 16;
	// end inline asm
	add.s64 	%rd45, %rd13, 4096;
	// begin inline asm
	{ .reg .u64 addr; cvta.to.shared.u64 addr, %rd45; cvt.u32.u64 %r48, addr; }

	// end inline asm
	add.s64 	%rd46, %rd14, 8192;
	// begin inline asm
	cp.async.cg.shared.global [%r48], [%rd46], 16;
	// end inline asm
	add.s64 	%rd47, %rd13, 4608;
	// begin inline asm
	{ .reg .u64 addr; cvta.to.shared.u64 addr, %rd47; cvt.u32.u64 %r50, addr; }

	// end inline asm
	add.s64 	%rd48, %rd14, 9216;
	// begin inline asm
	cp.async.cg.shared.global [%r50], [%rd48], 16;
	// end inline asm
	add.s64 	%rd49, %rd13, 5120;
	// begin inline asm
	{ .reg .u64 addr; cvta.to.shared.u64 addr, %rd49; cvt.u32.u64 %r52, addr; }

	// end inline asm
	add.s64 	%rd50, %rd14, 10240;
	// begin inline asm
	cp.async.cg.shared.global [%r52], [%rd50], 16;
	// end inline asm
	add.s64 	%rd51, %rd13, 5632;
	// begin inline asm
	{ .reg .u64 addr; cvta.to.shared.u64 addr, %rd51; cvt.u32.u64 %r54, addr; }

	// end inline asm
	add.s64 	%rd52, %rd14, 11264;
	// begin inline asm
	cp.async.cg.shared.global [%r54], [%rd52], 16;
	// end inline asm
	// begin inline asm
	cp.async.commit_group;
	// end inline asm
	mov.f32 	%f2850, 0f00000000;
	mov.b32 	%r128, 0;
	mov.f32 	%f2851, %f2850;
	mov.f32 	%f2852, %f2850;
	mov.f32 	%f2853, %f2850;
	mov.f32 	%f2854, %f2850;
	mov.f32 	%f2855, %f2850;
	mov.f32 	%f2856, %f2850;
	mov.f32 	%f2857, %f2850;
	mov.f32 	%f2858, %f2850;
	mov.f32 	%f2859, %f2850;
	mov.f32 	%f2860, %f2850;
	mov.f32 	%f2861, %f2850;
	mov.f32 	%f2862, %f2850;
	mov.f32 	%f2863, %f2850;
	mov.f32 	%f2864, %f2850;
	mov.f32 	%f2865, %f2850;
	mov.f32 	%f2866, %f2850;
	mov.f32 	%f2867, %f2850;
	mov.f32 	%f2868, %f2850;
	mov.f32 	%f2869, %f2850;
	mov.f32 	%f2870, %f2850;
	mov.f32 	%f2871, %f2850;
	mov.f32 	%f2872, %f2850;
	mov.f32 	%f2873, %f2850;
	mov.f32 	%f2874, %f2850;
	mov.f32 	%f2875, %f2850;
	mov.f32 	%f2876, %f2850;
	mov.f32 	%f2877, %f2850;
	mov.f32 	%f2878, %f2850;
	mov.f32 	%f2879, %f2850;
	mov.f32 	%f2880, %f2850;
	mov.f32 	%f2881, %f2850;
$L__BB0_1:
	ld.param.u64 	%rd91, [main_kernel0_param_1];
	ld.param.u64 	%rd90, [main_kernel0_param_0];
	bar.sync 	0;
	shl.b32 	%r96, %r128, 9;
	add.s32 	%r97, %r96, -512;
	and.b32  	%r98, %r97, 1536;
	cvta.shared.u64 	%rd78, %rd54;
	add.s64 	%rd79, %rd78, %rd53;
	mul.wide.u32 	%rd80, %r98, 4;
	add.s64 	%rd60, %rd79, %rd80;
	// begin inline asm
	{ .reg .u64 addr; cvta.to.shared.u64 addr, %rd60; cvt.u32.u64 %r80, addr; }

	// end inline asm
	shl.b32 	%r102, %r128, 4;
	add.s32 	%r103, %r3, %r102;
	mul.wide.u32 	%rd81, %r103, 4;
	add.s64 	%rd82, %rd90, %rd81;
	add.s64 	%rd61, %rd82, 192;
	// begin inline asm
	cp.async.cg.shared.global [%r80], [%rd61], 16;
	// end inline asm
	add.s64 	%rd62, %rd60, 512;
	// begin inline asm
	{ .reg .u64 addr; cvta.to.shared.u64 addr, %rd62; cvt.u32.u64 %r82, addr; }

	// end inline asm
	add.s64 	%rd63, %rd82, 114880;
	// begin inline asm
	cp.async.cg.shared.global [%r82], [%rd63], 16;
	// end inline asm
	add.s64 	%rd64, %rd60, 1024;
	// begin inline asm
	{ .reg .u64 addr; cvta.to.shared.u64 addr, %rd64; cvt.u32.u64 %r84, addr; }

	// end inline asm
	add.s64 	%rd65, %rd82, 229568;
	// begin inline asm
	cp.async.cg.shared.global [%r84], [%rd65], 16;
	// end inline asm
	add.s64 	%rd66, %rd60, 1536;
	// begin inline asm
	{ .reg .u64 addr; cvta.to.shared.u64 addr, %rd66; cvt.u32.u64 %r86, addr; }

	// end inline asm
	add.s64 	%rd67, %rd82, 344256;
	// begin inline asm
	cp.async.cg.shared.global [%r86], [%rd67], 16;
	// end inline asm
	add.s64 	%rd68, %rd13, %rd80;
	// begin inline asm
	{ .reg .u64 addr; cvta.to.shared.u64 addr, %rd68; cvt.u32.u64 %r88, addr; }

	// end inline asm
	shl.b32 	%r104, %r128, 10;
	add.s64 	%rd84, %rd91, %rd59;
	mul.wide.s32 	%rd85, %r104, 4;
	add.s64 	%rd86, %rd84, %rd85;
	add.s64 	%rd69, %rd86, 12288;
	// begin inline asm
	cp.async.cg.shared.global [%r88], [%rd69], 16;
	// end inline asm
	add.s64 	%rd70, %rd68, 512;
	// begin inline asm
	{ .reg .u64 addr; cvta.to.shared.u64 addr, %rd70; cvt.u32.u64 %r90, addr; }

	// end inline asm
	add.s64 	%rd71, %rd86, 13312;
	// begin inline asm
	cp.async.cg.shared.global [%r90], [%rd71], 16;
	// end inline asm
	add.s64 	%rd72, %rd68, 1024;
	// begin inline asm
	{ .reg .u64 addr; cvta.to.shared.u64 addr, %rd72; cvt.u32.u64 %r92, addr; }

	// end inline asm
	add.s64 	%rd73, %rd86, 14336;
	// begin inline asm
	cp.async.cg.shared.global [%r92], [%rd73], 16;
	// end inline asm
	add.s64 	%rd74, %rd68, 1536;
	// begin inline asm
	{ .reg .u64 addr; cvta.to.shared.u64 addr, %rd74; cvt.u32.u64 %r94, addr; }

	// end inline asm
	add.s64 	%rd75, %rd86, 15360;
	// begin inline asm
	cp.async.cg.shared.global [%r94], [%rd75], 16;
	// end inline asm
	// begin inline asm
	cp.async.commit_group;
	// end inline asm
	// begin inline asm
	cp.async.wait_group 3;
	// end inline asm
	bar.sync 	0;
	and.b32  	%r105, %r96, 1536;
	shl.b32 	%r106, %r128, 11;
	shl.b32 	%r107, %r57, 3;
	or.b32  	%r108, %r107, %r106;
	and.b32  	%r109, %r108, 6336;
	add.s32 	%r110, %r59, %r109;
	ld.shared.f32 	%f66, [%r110];
	or.b32  	%r111, %r105, %r4;
	shl.b32 	%r112, %r111, 2;
	mov.u32 	%r113, _ZZ12main_kernel0E13weight_shared;
	add.s32 	%r114, %r113, %r112;
	ld.shared.f32 	%f67, [%r114];
	fma.rn.f32 	%f68, %f66, %f67, %f2850;
	ld.shared.f32 	%f69, [%r110+4];
	ld.shared.f32 	%f70, [%r114+128];
	fma.rn.f32 	%f71, %f69, %f70, %f68;
	ld.shared.f32 	%f72, [%r110+8];
	ld.shared.f32 	%f73, [%r114+256];
	fma.rn.f32 	%f74, %f72, %f73, %f71;
	ld.shared.f32 	%f75, [%r110+12];
	ld.shared.f32 	%f76, [%r114+384];
	fma.rn.f32 	%f77, %f75, %f76, %f74;
	ld.shared.f32 	%f78, [%r114+4];
	fma.rn.f32 	%f79, %f66, %f78, %f2851;
	ld.shared.f32 	%f80, [%r114+132];
	fma.rn.f32 	%f81, %f69, %f80, %f79;
	ld.shared.f32 	%f82, [%r114+260];
	fma.rn.f32 	%f83, %f72, %f82, %f81;
	ld.shared.f32 	%f84, [%r114+388];
	fma.rn.f32 	%f85, %f75, %f84, %f83;
	ld.shared.f32 	%f86, [%r114+8];
	fma.rn.f32 	%f87, %f66, %f86, %f2852;
	ld.shared.f32 	%f88, [%r114+136];
	fma.rn.f32 	%f89, %f69, %f88, %f87;
	ld.shared.f32 	%f90, [%r114+264];
	fma.rn.f32 	%f91, %f72, %f90, %f89;
	ld.shared.f32 	%f92, [%r114+392];
	fma.rn.f32 	%f93, %f75, %f92, %f91;
	ld.shared.f32 	%f94, [%r114+12];
	fma.rn.f32 	%f95, %f66, %f94, %f2853;
	ld.shared.f32 	%f96, [%r114+140];
	fma.rn.f32 	%f97, %f69, %f96, %f95;
	ld.shared.f32 	%f98, [%r114+268];
	fma.rn.f32 	%f99, %f72, %f98, %f97;
	ld.shared.f32 	%f100, [%r114+396];
	fma.rn.f32 	%f101, %f75, %f100, %f99;
	ld.shared.f32 	%f102, [%r110+256];
	fma.rn.f32 	%f103, %f102, %f67, %f2854;
	ld.shared.f32 	%f104, [%r110+260];
	fma.rn.f32 	%f105, %f104, %f70, %f103;
	ld.shared.f32 	%f106, [%r110+264];
	fma.rn.f32 	%f107, %f106, %f73, %f105;
	ld.shared.f32 	%f108, [%r110+268];
	fma.rn.f32 	%f109, %f108, %f76, %f107;
	fma.rn.f32 	%f110, %f102, %f78, %f2855;
	fma.rn.f32 	%f111, %f104, %f80, %f110;
	fma.rn.f32 	%f112, %f106, %f82, %f111;
	fma.rn.f32 	%f113, %f108, %f84, %f112;
	fma.rn.f32 	%f114, %f102, %f86, %f2856;
	fma.rn.f32 	%f115, %f104, %f88, %f114;
	fma.rn.f32 	%f116, %f106, %f90, %f115;
	fma.rn.f32 	%f117, %f108, %f92, %f116;
	fma.rn.f32 	%f118, %f102, %f94, %f2857;
	fma.rn.f32 	%f119, %f104, %f96, %f118;
	fma.rn.f32 	%f120, %f106, %f98, %f119;
	fma.rn.f32 	%f121, %f108, %f100, %f120;
	ld.shared.f32 	%f122, [%r110+512];
	fma.rn.f32 	%f123, %f122, %f67, %f2858;
	ld.shared.f32 	%f124, [%r110+516];
	fma.rn.f32 	%f125, %f124, %f70, %f123;
	ld.shared.f32 	%f126, [%r110+520];
	fma.rn.f32 	%f127, %f126, %f73, %f125;
	ld.shared.f32 	%f128, [%r110+524];
	fma.rn.f32 	%f129, %f128, %f76, %f127;
	fma.rn.f32 	%f130, %f122, %f78, %f2859;
	fma.rn.f32 	%f131, %f124, %f80, %f130;
	fma.rn.f32 	%f132, %f126, %f82, %f131;
	fma.rn.f32 	%f133, %f128, %f84, %f132;
	fma.rn.f32 	%f134, %f122, %f86, %f2860;
	fma.rn.f32 	%f135, %f124, %f88, %f134;
	fma.rn.f32 	%f136, %f126, %f90, %f135;
	fma.rn.f32 	%f137, %f128, %f92, %f136;
	fma.rn.f32 	%f138, %f122, %f94, %f2861;
	fma.rn.f32 	%f139, %f124, %f96, %f138;
	fma.rn.f32 	%f140, %f126, %f98, %f139;
	fma.rn.f32 	%f141, %f128, %f100, %f140;
	ld.shared.f32 	%f142, [%r110+768];
	fma.rn.f32 	%f143, %f142, %f67, %f2862;
	ld.shared.f32 	%f144, [%r110+772];
	fma.rn.f32 	%f145, %f144, %f70, %f143;
	ld.shared.f32 	%f146, [%r110+776];
	fma.rn.f32 	%f147, %f146, %f73, %f145;
	ld.shared.f32 	%f148, [%r110+780];
	fma.rn.f32 	%f149, %f148, %f76, %f147;
	fma.rn.f32 	%f150, %f142, %f78, %f2863;
	fma.rn.f32 	%f151, %f144, %f80, %f150;
	fma.rn.f32 	%f152, %f146, %f82, %f151;
	fma.rn.f32 	%f153, %f148, %f84, %f152;
	fma.rn.f32 	%f154, %f142, %f86, %f2864;
	fma.rn.f32 	%f155, %f144, %f88, %f154;
	fma.rn.f32 	%f156, %f146, %f90, %f155;
	fma.rn.f32 	%f157, %f148, %f92, %f156;
	fma.rn.f32 	%f158, %f142, %f94, %f2865;
	fma.rn.f32 	%f159, %f144, %f96, %f158;
	fma.rn.f32 	%f160, %f146, %f98, %f159;
	fma.rn.f32 	%f161, %f148, %f100, %f160;
	ld.shared.f32 	%f162, [%r110+1024];
	fma.rn.f32 	%f163, %f162, %f67, %f2866;
	ld.shared.f32 	%f164, [%r110+1028];
	fma.rn.f32 	%f165, %f164, %f70, %f163;
	ld.shared.f32 	%f166, [%r110+1032];
	fma.rn.f32 	%f167, %f166, %f73, %f165;
	ld.shared.f32 	%f168, [%r110+1036];
	fma.rn.f32 	%f169, %f168, %f76, %f167;
	fma.rn.f32 	%f170, %f162, %f78, %f2867;
	fma.rn.f32 	%f171, %f164, %f80, %f170;
	fma.rn.f32 	%f172, %f166, %f82, %f171;
	fma.rn.f32 	%f173, %f168, %f84, %f172;
	fma.rn.f32 	%f174, %f162, %f86, %f2868;
	fma.rn.f32 	%f175, %f164, %f88, %f174;
	fma.rn.f32 	%f176, %f166, %f90, %f175;
	fma.rn.f32 	%f177, %f168, %f92, %f176;
	fma.rn.f32 	%f178, %f162, %f94, %f2869;
	fma.rn.f32 	%f179, %f164, %f96, %f178;
	fma.rn.f32 	%f180, %f166, %f98, %f179;
	fma.rn.f32 	%f181, %f168, %f100, %f180;
	ld.shared.f32 	%f182, [%r110+1280];
	fma.rn.f32 	%f183, %f182, %f67, %f2870;
	ld.shared.f32 	%f184, [%r110+1284];
	fma.rn.f32 	%f185, %f184, %f70, %f183;
	ld.shared.f32 	%f186, [%r110+1288];
	fma.rn.f32 	%f187, %f186, %f73, %f185;
	ld.shared.f32 	%f188, [%r110+1292];
	fma.rn.f32 	%f189, %f188, %f76, %f187;
	fma.rn.f32 	%f190, %f182, %f78, %f2871;
	fma.rn.f32 	%f191, %f184, %f80, %f190;
	fma.rn.f32 	%f192, %f186, %f82, %f191;
	fma.rn.f32 	%f193, %f188, %f84, %f192;
	fma.rn.f32 	%f194, %f182, %f86, %f2872;
	fma.rn.f32 	%f195, %f184, %f88, %f194;
	fma.rn.f32 	%f196, %f186, %f90, %f195;
	fma.rn.f32 	%f197, %f188, %f92, %f196;
	fma.rn.f32 	%f198, %f182, %f94, %f2873;
	fma.rn.f32 	%f199, %f184, %f96, %f198;
	fma.rn.f32 	%f200, %f186, %f98, %f199;
	fma.rn.f32 	%f201, %f188, %f100, %f200;
	ld.shared.f32 	%f202, [%r110+1536];
	fma.rn.f32 	%f203, %f202, %f67, %f2874;
	ld.shared.f32 	%f204, [%r110+1540];
	fma.rn.f32 	%f205, %f204, %f70, %f203;
	ld.shared.f32 	%f206, [%r110+1544];
	fma.rn.f32 	%f207, %f206, %f73, %f205;
	ld.shared.f32 	%f208, [%r110+1548];
	fma.rn.f32 	%f209, %f208, %f76, %f207;
	fma.rn.f32 	%f210, %f202, %f78, %f2875;
	fma.rn.f32 	%f211, %f204, %f80, %f210;
	fma.rn.f32 	%f212, %f206, %f82, %f211;
	fma.rn.f32 	%f213, %f208, %f84, %f212;
	fma.rn.f32 	%f214, %f202, %f86, %f2876;
	fma.rn.f32 	%f215, %f204, %f88, %f214;
	fma.rn.f32 	%f216, %f206, %f90, %f215;
	fma.rn.f32 	%f217, %f208, %f92, %f216;
	fma.rn.f32 	%f218, %f202, %f94, %f2877;
	fma.rn.f32 	%f219, %f204, %f96, %f218;
	fma.rn.f32 	%f220, %f206, %f98, %f219;
	fma.rn.f32 	%f221, %f208, %f100, %f220;
	ld.shared.f32 	%f222, [%r110+1792];
	fma.rn.f32 	%f223, %f222, %f67, %f2878;
	ld.shared.f32 	%f224, [%r110+1796];
	fma.rn.f32 	%f225, %f224, %f70, %f223;
	ld.shared.f32 	%f226, [%r110+1800];
	fma.rn.f32 	%f227, %f226, %f73, %f225;
	ld.shared.f32 	%f228, [%r110+1804];
	fma.rn.f32 	%f229, %f228, %f76, %f227;
	fma.rn.f32 	%f230, %f222, %f78, %f2879;
	fma.rn.f32 	%f231, %f224, %f80, %f230;
	fma.rn.f32 	%f232, %f226, %f82, %f231;
	fma.rn.f32 	%f233, %f228, %f84, %f232;
	fma.rn.f32 	%f234, %f222, %f86, %f2880;
	fma.rn.f32 	%f235, %f224, %f88, %f234;
	fma.rn.f32 	%f236, %f226, %f90, %f235;
	fma.rn.f32 	%f237, %f228, %f92, %f236;
	fma.rn.f32 	%f238, %f222, %f94, %f2881;
	fma.rn.f32 	%f239, %f224, %f96, %f238;
	fma.rn.f32 	%f240, %f226, %f98, %f239;
	fma.rn.f32 	%f241, %f228, %f100, %f240;
	ld.shared.f32 	%f242, [%r110+16];
	ld.shared.f32 	%f243, [%r114+512];
	fma.rn.f32 	%f244, %f242, %f243, %f77;
	ld.shared.f32 	%f245, [%r110+20];
	ld.shared.f32 	%f246, [%r114+640];
	fma.rn.f32 	%f247, %f245, %f246, %f244;
	ld.shared.f32 	%f248, [%r110+24];
	ld.shared.f32 	%f249, [%r114+768];
	fma.rn.f32 	%f250, %f248, %f249, %f247;
	ld.shared.f32 	%f251, [%r110+28];
	ld.shared.f32 	%f252, [%r114+896];
	fma.rn.f32 	%f253, %f251, %f252, %f250;
	ld.shared.f32 	%f254, [%r114+516];
	fma.rn.f32 	%f255, %f242, %f254, %f85;
	ld.shared.f32 	%f256, [%r114+644];
	fma.rn.f32 	%f257, %f245, %f256, %f255;
	ld.shared.f32 	%f258, [%r114+772];
	fma.rn.f32 	%f259, %f248, %f258, %f257;
	ld.shared.f32 	%f260, [%r114+900];
	fma.rn.f32 	%f261, %f251, %f260, %f259;
	ld.shared.f32 	%f262, [%r114+520];
	fma.rn.f32 	%f263, %f242, %f262, %f93;
	ld.shared.f32 	%f264, [%r114+648];
	fma.rn.f32 	%f265, %f245, %f264, %f263;
	ld.shared.f32 	%f266, [%r114+776];
	fma.rn.f32 	%f267, %f248, %f266, %f265;
	ld.shared.f32 	%f268, [%r114+904];
	fma.rn.f32 	%f269, %f251, %f268, %f267;
	ld.shared.f32 	%f270, [%r114+524];
	fma.rn.f32 	%f271, %f242, %f270, %f101;
	ld.shared.f32 	%f272, [%r114+652];
	fma.rn.f32 	%f273, %f245, %f272, %f271;
	ld.shared.f32 	%f274, [%r114+780];
	fma.rn.f32 	%f275, %f248, %f274, %f273;
	ld.shared.f32 	%f276, [%r114+908];
	fma.rn.f32 	%f277, %f251, %f276, %f275;
	ld.shared.f32 	%f278, [%r110+272];
	fma.rn.f32 	%f279, %f278, %f243, %f109;
	ld.shared.f32 	%f280, [%r110+276];
	fma.rn.f32 	%f281, %f280, %f246, %f279;
	ld.shared.f32 	%f282, [%r110+280];
	fma.rn.f32 	%f283, %f282, %f249, %f281;
	ld.shared.f32 	%f284, [%r110+284];
	fma.rn.f32 	%f285, %f284, %f252, %f283;
	fma.rn.f32 	%f286, %f278, %f254, %f113;
	fma.rn.f32 	%f287, %f280, %f256, %f286;
	fma.rn.f32 	%f288, %f282, %f258, %f287;
	fma.rn.f32 	%f289, %f284, %f260, %f288;
	fma.rn.f32 	%f290, %f278, %f262, %f117;
	fma.rn.f32 	%f291, %f280, %f264, %f290;
	fma.rn.f32 	%f292, %f282, %f266, %f291;
	fma.rn.f32 	%f293, %f284, %f268, %f292;
	fma.rn.f32 	%f294, %f278, %f270, %f121;
	fma.rn.f32 	%f295, %f280, %f272, %f294;
	fma.rn.f32 	%f296, %f282, %f274, %f295;
	fma.rn.f32 	%f297, %f284, %f276, %f296;
	ld.shared.f32 	%f298, [%r110+528];
	fma.rn.f32 	%f299, %f298, %f243, %f129;
	ld.shared.f32 	%f300, [%r110+532];
	fma.rn.f32 	%f301, %f300, %f246, %f299;
	ld.shared.f32 	%f302, [%r110+536];
	fma.rn.f32 	%f303, %f302, %f249, %f301;
	ld.shared.f32 	%f304, [%r110+540];
	fma.rn.f32 	%f305, %f304, %f252, %f303;
	fma.rn.f32 	%f306, %f298, %f254, %f133;
	fma.rn.f32 	%f307, %f300, %f256, %f306;
	fma.rn.f32 	%f308, %f302, %f258, %f307;
	fma.rn.f32 	%f309, %f304, %f260, %f308;
	fma.rn.f32 	%f310, %f298, %f262, %f137;
	fma.rn.f32 	%f311, %f300, %f264, %f310;
	fma.rn.f32 	%f312, %f302, %f266, %f311;
	fma.rn.f32 	%f313, %f304, %f268, %f312;
	fma.rn.f32 	%f314, %f298, %f270, %f141;
	fma.rn.f32 	%f315, %f300, %f272, %f314;
	fma.rn.f32 	%f316, %f302, %f274, %f315;
	fma.rn.f32 	%f317, %f304, %f276, %f316;
	ld.shared.f32 	%f318, [%r110+784];
	fma.rn.f32 	%f319, %f318, %f243, %f149;
	ld.shared.f32 	%f320, [%r110+788];
	fma.rn.f32 	%f321, %f320, %f246, %f319;
	ld.shared.f32 	%f322, [%r110+792];
	fma.rn.f32 	%f323, %f322, %f249, %f321;
	ld.shared.f32 	%f324, [%r110+796];
	fma.rn.f32 	%f325, %f324, %f252, %f323;
	fma.rn.f32 	%f326, %f318, %f254, %f153;
	fma.rn.f32 	%f327, %f320, %f256, %f326;
	fma.rn.f32 	%f328, %f322, %f258, %f327;
	fma.rn.f32 	%f329, %f324, %f260, %f328;
	fma.rn.f32 	%f330, %f318, %f262, %f157;
	fma.rn.f32 	%f331, %f320, %f264, %f330;
	fma.rn.f32 	%f332, %f322, %f266, %f331;
	fma.rn.f32 	%f333, %f324, %f268, %f332;
	fma.rn.f32 	%f334, %f318, %f270, %f161;
	fma.rn.f32 	%f335, %f320, %f272, %f334;
	fma.rn.f32 	%f336, %f322, %f274, %f335;
	fma.rn.f32 	%f337, %f324, %f276, %f336;
	ld.shared.f32 	%f338, [%r110+1040];
	fma.rn.f32 	%f339, %f338, %f243, %f169;
	ld.shared.f32 	%f340, [%r110+1044];
	fma.rn.f32 	%f341, %f340, %f246, %f339;
	ld.shared.f32 	%f342, [%r110+1048];
	fma.rn.f32 	%f343, %f342, %f249, %f341;
	ld.shared.f32 	%f344, [%r110+1052];
	fma.rn.f32 	%f345, %f344, %f252, %f343;
	fma.rn.f32 	%f346, %f338, %f254, %f173;
	fma.rn.f32 	%f347, %f340, %f256, %f346;
	fma.rn.f32 	%f348, %f342, %f258, %f347;
	fma.rn.f32 	%f349, %f344, %f260, %f348;
	fma.rn.f32 	%f350, %f338, %f262, %f177;
	fma.rn.f32 	%f351, %f340, %f264, %f350;
	fma.rn.f32 	%f352, %f342, %f266, %f351;
	fma.rn.f32 	%f353, %f344, %f268, %f352;
	fma.rn.f32 	%f354, %f338, %f270, %f181;
	fma.rn.f32 	%f355, %f340, %f272, %f354;
	fma.rn.f32 	%f356, %f342, %f274, %f355;
	fma.rn.f32 	%f357, %f344, %f276, %f356;
	ld.shared.f32 	%f358, [%r110+1296];
	fma.rn.f32 	%f359, %f358, %f243, %f189;
	ld.shared.f32 	%f360, [%r110+1300];
	fma.rn.f32 	%f361, %f360, %f246, %f359;
	ld.shared.f32 	%f362, [%r110+1304];
	fma.rn.f32 	%f363, %f362, %f249, %f361;
	ld.shared.f32 	%f364, [%r110+1308];
	fma.rn.f32 	%f365, %f364, %f252, %f363;
	fma.rn.f32 	%f366, %f358, %f254, %f193;
	fma.rn.f32 	%f367, %f360, %f256, %f366;
	fma.rn.f32 	%f368, %f362, %f258, %f367;
	fma.rn.f32 	%f369, %f364, %f260, %f368;
	fma.rn.f32 	%f370, %f358, %f262, %f197;
	fma.rn.f32 	%f371, %f360, %f264, %f370;
	fma.rn.f32 	%f372, %f362, %f266, %f371;
	fma.rn.f32 	%f373, %f364, %f268, %f372;
	fma.rn.f32 	%f374, %f358, %f270, %f201;
	fma.rn.f32 	%f375, %f360, %f272, %f374;
	fma.rn.f32 	%f376, %f362, %f274, %f375;
	fma.rn.f32 	%f377, %f364, %f276, %f376;
	ld.shared.f32 	%f378, [%r110+1552];
	fma.rn.f32 	%f379, %f378, %f243, %f209;
	ld.shared.f32 	%f380, [%r110+1556];
	fma.rn.f32 	%f381, %f380, %f246, %f379;
	ld.shared.f32 	%f382, [%r110+1560];
	fma.rn.f32 	%f383, %f382, %f249, %f381;
	ld.shared.f32 	%f384, [%r110+1564];
	fma.rn.f32 	%f385, %f384, %f252, %f383;
	fma.rn.f32 	%f386, %f378, %f254, %f213;
	fma.rn.f32 	%f387, %f380, %f256, %f386;
	fma.rn.f32 	%f388, %f382, %f258, %f387;
	fma.rn.f32 	%f389, %f384, %f260, %f388;
	fma.rn.f32 	%f390, %f378, %f262, %f217;
	fma.rn.f32 	%f391, %f380, %f264, %f390;
	fma.rn.f32 	%f392, %f382, %f266, %f391;
	fma.rn.f32 	%f393, %f384, %f268, %f392;
	fma.rn.f32 	%f394, %f378, %f270, %f221;
	fma.rn.f32 	%f395, %f380, %f272, %f394;
	fma.rn.f32 	%f396, %f382, %f274, %f395;
	fma.rn.f32 	%f397, %f384, %f276, %f396;
	ld.shared.f32 	%f398, [%r110+1808];
	fma.rn.f32 	%f399, %f398, %f243, %f229;
	ld.shared.f32 	%f400, [%r110+1812];
	fma.rn.f32 	%f401, %f400, %f246, %f399;
	ld.shared.f32 	%f402, [%r110+1816];
	fma.rn.f32 	%f403, %f402, %f249, %f401;
	ld.shared.f32 	%f404, [%r110+1820];
	fma.rn.f32 	%f405, %f404, %f252, %f403;
	fma.rn.f32 	%f406, %f398, %f254, %f233;
	fma.rn.f32 	%f407, %f400, %f256, %f406;
	fma.rn.f32 	%f408, %f402, %f258, %f407;
	fma.rn.f32 	%f409, %f404, %f260, %f408;
	fma.rn.f32 	%f410, %f398, %f262, %f237;
	fma.rn.f32 	%f411, %f400, %f264, %f410;
	fma.rn.f32 	%f412, %f402, %f266, %f411;
	fma.rn.f32 	%f413, %f404, %f268, %f412;
	fma.rn.f32 	%f414, %f398, %f270, %f241;
	fma.rn.f32 	%f415, %f400, %f272, %f414;
	fma.rn.f32 	%f416, %f402, %f274, %f415;
	fma.rn.f32 	%f417, %f404, %f276, %f416;
	ld.shared.f32 	%f418, [%r110+32];
	ld.shared.f32 	%f419, [%r114+1024];
	fma.rn.f32 	%f420, %f418, %f419, %f253;
	ld.shared.f32 	%f421, [%r110+36];
	ld.shared.f32 	%f422, [%r114+1152];
	fma.rn.f32 	%f423, %f421, %f422, %f420;
	ld.shared.f32 	%f424, [%r110+40];
	ld.shared.f32 	%f425, [%r114+1280];
	fma.rn.f32 	%f426, %f424, %f425, %f423;
	ld.shared.f32 	%f427, [%r110+44];
	ld.shared.f32 	%f428, [%r114+1408];
	fma.rn.f32 	%f429, %f427, %f428, %f426;
	ld.shared.f32 	%f430, [%r114+1028];
	fma.rn.f32 	%f431, %f418, %f430, %f261;
	ld.shared.f32 	%f432, [%r114+1156];
	fma.rn.f32 	%f433, %f421, %f432, %f431;
	ld.shared.f32 	%f434, [%r114+1284];
	fma.rn.f32 	%f435, %f424, %f434, %f433;
	ld.shared.f32 	%f436, [%r114+1412];
	fma.rn.f32 	%f437, %f427, %f436, %f435;
	ld.shared.f32 	%f438, [%r114+1032];
	fma.rn.f32 	%f439, %f418, %f438, %f269;
	ld.shared.f32 	%f440, [%r114+1160];
	fma.rn.f32 	%f441, %f421, %f440, %f439;
	ld.shared.f32 	%f442, [%r114+1288];
	fma.rn.f32 	%f443, %f424, %f442, %f441;
	ld.shared.f32 	%f444, [%r114+1416];
	fma.rn.f32 	%f445, %f427, %f444, %f443;
	ld.shared.f32 	%f446, [%r114+1036];
	fma.rn.f32 	%f447, %f418, %f446, %f277;
	ld.shared.f32 	%f448, [%r114+1164];
	fma.rn.f32 	%f449, %f421, %f448, %f447;
	ld.shared.f32 	%f450, [%r114+1292];
	fma.rn.f32 	%f451, %f424, %f450, %f449;
	ld.shared.f32 	%f452, [%r114+1420];
	fma.rn.f32 	%f453, %f427, %f452, %f451;
	ld.shared.f32 	%f454, [%r110+288];
	fma.rn.f32 	%f455, %f454, %f419, %f285;
	ld.shared.f32 	%f456, [%r110+292];
	fma.rn.f32 	%f457, %f456, %f422, %f455;
	ld.shared.f32 	%f458, [%r110+296];
	fma.rn.f32 	%f459, %f458, %f425, %f457;
	ld.shared.f32 	%f460, [%r110+300];
	fma.rn.f32 	%f461, %f460, %f428, %f459;
	fma.rn.f32 	%f462, %f454, %f430, %f289;
	fma.rn.f32 	%f463, %f456, %f432, %f462;
	fma.rn.f32 	%f464, %f458, %f434, %f463;
	fma.rn.f32 	%f465, %f460, %f436, %f464;
	fma.rn.f32 	%f466, %f454, %f438, %f293;
	fma.rn.f32 	%f467, %f456, %f440, %f466;
	fma.rn.f32 	%f468, %f458, %f442, %f467;
	fma.rn.f32 	%f469, %f460, %f444, %f468;
	fma.rn.f32 	%f470, %f454, %f446, %f297;
	fma.rn.f32 	%f471, %f456, %f448, %f470;
	fma.rn.f32 	%f472, %f458, %f450, %f471;
	fma.rn.f32 	%f473, %f460, %f452, %f472;
	ld.shared.f32 	%f474, [%r110+544];
	fma.rn.f32 	%f475, %f474, %f419, %f305;
	ld.shared.f32 	%f476, [%r110+548];
	fma.rn.f32 	%f477, %f476, %f422, %f475;
	ld.shared.f32 	%f478, [%r110+552];
	fma.rn.f32 	%f479, %f478, %f425, %f477;
	ld.shared.f32 	%f480, [%r110+556];
	fma.rn.f32 	%f481, %f480, %f428, %f479;
	fma.rn.f32 	%f482, %f474, %f430, %f309;
	fma.rn.f32 	%f483, %f476, %f432, %f482;
	fma.rn.f32 	%f484, %f478, %f434, %f483;
	fma.rn.f32 	%f485, %f480, %f436, %f484;
	fma.rn.f32 	%f486, %f474, %f438, %f313;
	fma.rn.f32 	%f487, %f476, %f440, %f486;
	fma.rn.f32 	%f488, %f478, %f442, %f487;
	fma.rn.f32 	%f489, %f480, %f444, %f488;
	fma.rn.f32 	%f490, %f474, %f446, %f317;
	fma.rn.f32 	%f491, %f476, %f448, %f490;
	fma.rn.f32 	%f492, %f478, %f450, %f491;
	fma.rn.f32 	%f493, %f480, %f452, %f492;
	ld.shared.f32 	%f494, [%r110+800];
	fma.rn.f32 	%f495, %f494, %f419, %f325;
	ld.shared.f32 	%f496, [%r110+804];
	fma.rn.f32 	%f497, %f496, %f422, %f495;
	ld.shared.f32 	%f498, [%r110+808];
	fma.rn.f32 	%f499, %f498, %f425, %f497;
	ld.shared.f32 	%f500, [%r110+812];
	fma.rn.f32 	%f501, %f500, %f428, %f499;
	fma.rn.f32 	%f502, %f494, %f430, %f329;
	fma.rn.f32 	%f503, %f496, %f432, %f502;
	fma.rn.f32 	%f504, %f498, %f434, %f503;
	fma.rn.f32 	%f505, %f500, %f436, %f504;
	fma.rn.f32 	%f506, %f494, %f438, %f333;
	fma.rn.f32 	%f507, %f496, %f440, %f506;
	fma.rn.f32 	%f508, %f498, %f442, %f507;
	fma.rn.f32 	%f509, %f500, %f444, %f508;
	fma.rn.f32 	%f510, %f494, %f446, %f337;
	fma.rn.f32 	%f511, %f496, %f448, %f510;
	fma.rn.f32 	%f512, %f498, %f450, %f511;
	fma.rn.f32 	%f513, %f500, %f452, %f512;
	ld.shared.f32 	%f514, [%r110+1056];
	fma.rn.f32 	%f515, %f514, %f419, %f345;
	ld.shared.f32 	%f516, [%r110+1060];
	fma.rn.f32 	%f517, %f516, %f422, %f515;
	ld.shared.f32 	%f518, [%r110+1064];
	fma.rn.f32 	%f519, %f518, %f425, %f517;
	ld.shared.f32 	%f520, [%r110+1068];
	fma.rn.f32 	%f521, %f520, %f428, %f519;
	fma.rn.f32 	%f522, %f514, %f430, %f349;
	fma.rn.f32 	%f523, %f516, %f432, %f522;
	fma.rn.f32 	%f524, %f518, %f434, %f523;
	fma.rn.f32 	%f525, %f520, %f436, %f524;
	fma.rn.f32 	%f526, %f514, %f438, %f353;
	fma.rn.f32 	%f527, %f516, %f440, %f526;
	fma.rn.f32 	%f528, %f518, %f442, %f527;
	fma.rn.f32 	%f529, %f520, %f444, %f528;
	fma.rn.f32 	%f530, %f514, %f446, %f357;
	fma.rn.f32 	%f531, %f516, %f448, %f530;
	fma.rn.f32 	%f532, %f518, %f450, %f531;
	fma.rn.f32 	%f533, %f520, %f452, %f532;
	ld.shared.f32 	%f534, [%r110+1312];
	fma.rn.f32 	%f535, %f534, %f419, %f365;
	ld.shared.f32 	%f536, [%r110+1316];
	fma.rn.f32 	%f537, %f536, %f422, %f535;
	ld.shared.f32 	%f538, [%r110+1320];
	fma.rn.f32 	%f539, %f538, %f425, %f537;
	ld.shared.f32 	%f540, [%r110+1324];
	fma.rn.f32 	%f541, %f540, %f428, %f539;
	fma.rn.f32 	%f542, %f534, %f430, %f369;
	fma.rn.f32 	%f543, %f536, %f432, %f542;
	fma.rn.f32 	%f544, %f538, %f434, %f543;
	fma.rn.f32 	%f545, %f540, %f436, %f544;
	fma.rn.f32 	%f546, %f534, %f438, %f373;
	fma.rn.f32 	%f547, %f536, %f440, %f546;
	fma.rn.f32 	%f548, %f538, %f442, %f547;
	fma.rn.f32 	%f549, %f540, %f444, %f548;
	fma.rn.f32 	%f550, %f534, %f446, %f377;
	fma.rn.f32 	%f551, %f536, %f448, %f550;
	fma.rn.f32 	%f552, %f538, %f450, %f551;
	fma.rn.f32 	%f553, %f540, %f452, %f552;
	ld.shared.f32 	%f554, [%r110+1568];
	fma.rn.f32 	%f555, %f554, %f419, %f385;
	ld.shared.f32 	%f556, [%r110+1572];
	fma.rn.f32 	%f557, %f556, %f422, %f555;
	ld.shared.f32 	%f558, [%r110+1576];
	fma.rn.f32 	%f559, %f558, %f425, %f557;
	ld.shared.f32 	%f560, [%r110+1580];
	fma.rn.f32 	%f561, %f560, %f428, %f559;
	fma.rn.f32 	%f562, %f554, %f430, %f389;
	fma.rn.f32 	%f563, %f556, %f432, %f562;
	fma.rn.f32 	%f564, %f558, %f434, %f563;
	fma.rn.f32 	%f565, %f560, %f436, %f564;
	fma.rn.f32 	%f566, %f554, %f438, %f393;
	fma.rn.f32 	%f567, %f556, %f440, %f566;
	fma.rn.f32 	%f568, %f558, %f442, %f567;
	fma.rn.f32 	%f569, %f560, %f444, %f568;
	fma.rn.f32 	%f570, %f554, %f446, %f397;
	fma.rn.f32 	%f571, %f556, %f448, %f570;
	fma.rn.f32 	%f572, %f558, %f450, %f571;
	fma.rn.f32 	%f573, %f560, %f452, %f572;
	ld.shared.f32 	%f574, [%r110+1824];
	fma.rn.f32 	%f575, %f574, %f419, %f405;
	ld.shared.f32 	%f576, [%r110+1828];
	fma.rn.f32 	%f577, %f576, %f422, %f575;
	ld.shared.f32 	%f578, [%r110+1832];
	fma.rn.f32 	%f579, %f578, %f425, %f577;
	ld.shared.f32 	%f580, [%r110+1836];
	fma.rn.f32 	%f581, %f580, %f428, %f579;
	fma.rn.f32 	%f582, %f574, %f430, %f409;
	fma.rn.f32 	%f583, %f576, %f432, %f582;
	fma.rn.f32 	%f584, %f578, %f434, %f583;
	fma.rn.f32 	%f585, %f580, %f436, %f584;
	fma.rn.f32 	%f586, %f574, %f438, %f413;
	fma.rn.f32 	%f587, %f576, %f440, %f586;
	fma.rn.f32 	%f588, %f578, %f442, %f587;
	fma.rn.f32 	%f589, %f580, %f444, %f588;
	fma.rn.f32 	%f590, %f574, %f446, %f417;
	fma.rn.f32 	%f591, %f576, %f448, %f590;
	fma.rn.f32 	%f592, %f578, %f450, %f591;
	fma.rn.f32 	%f593, %f580, %f452, %f592;
	ld.shared.f32 	%f594, [%r110+48];
	ld.shared.f32 	%f595, [%r114+1536];
	fma.rn.f32 	%f596, %f594, %f595, %f429;
	ld.shared.f32 	%f597, [%r110+52];
	ld.shared.f32 	%f598, [%r114+1664];
	fma.rn.f32 	%f599, %f597, %f598, %f596;
	ld.shared.f32 	%f600, [%r110+56];
	ld.shared.f32 	%f601, [%r114+1792];
	fma.rn.f32 	%f602, %f600, %f601, %f599;
	ld.shared.f32 	%f603, [%r110+60];
	ld.shared.f32 	%f604, [%r114+1920];
	fma.rn.f32 	%f2850, %f603, %f604, %f602;
	ld.shared.f32 	%f605, [%r114+1540];
	fma.rn.f32 	%f606, %f594, %f605, %f437;
	ld.shared.f32 	%f607, [%r114+1668];
	fma.rn.f32 	%f608, %f597, %f607, %f606;
	ld.shared.f32 	%f609, [%r114+1796];
	fma.rn.f32 	%f610, %f600, %f609, %f608;
	ld.shared.f32 	%f611, [%r114+1924];
	fma.rn.f32 	%f2851, %f603, %f611, %f610;
	ld.shared.f32 	%f612, [%r114+1544];
	fma.rn.f32 	%f613, %f594, %f612, %f445;
	ld.shared.f32 	%f614, [%r114+1672];
	fma.rn.f32 	%f615, %f597, %f614, %f613;
	ld.shared.f32 	%f616, [%r114+1800];
	fma.rn.f32 	%f617, %f600, %f616, %f615;
	ld.shared.f32 	%f618, [%r114+1928];
	fma.rn.f32 	%f2852, %f603, %f618, %f617;
	ld.shared.f32 	%f619, [%r114+1548];
	fma.rn.f32 	%f620, %f594, %f619, %f453;
	ld.shared.f32 	%f621, [%r114+1676];
	fma.rn.f32 	%f622, %f597, %f621, %f620;
	ld.shared.f32 	%f623, [%r114+1804];
	fma.rn.f32 	%f624, %f600, %f623, %f622;
	ld.shared.f32 	%f625, [%r114+1932];
	fma.rn.f32 	%f2853, %f603, %f625, %f624;
	ld.shared.f32 	%f626, [%r110+304];
	fma.rn.f32 	%f627, %f626, %f595, %f461;
	ld.shared.f32 	%f628, [%r110+308];
	fma.rn.f32 	%f629, %f628, %f598, %f627;
	ld.shared.f32 	%f630, [%r110+312];
	fma.rn.f32 	%f631, %f630, %f601, %f629;
	ld.shared.f32 	%f632, [%r110+316];
	fma.rn.f32 	%f2854, %f632, %f604, %f631;
	fma.rn.f32 	%f633, %f626, %f605, %f465;
	fma.rn.f32 	%f634, %f628, %f607, %f633;
	fma.rn.f32 	%f635, %f630, %f609, %f634;
	fma.rn.f32 	%f2855, %f632, %f611, %f635;
	fma.rn.f32 	%f636, %f626, %f612, %f469;
	fma.rn.f32 	%f637, %f628, %f614, %f636;
	fma.rn.f32 	%f638, %f630, %f616, %f637;
	fma.rn.f32 	%f2856, %f632, %f618, %f638;
	fma.rn.f32 	%f639, %f626, %f619, %f473;
	fma.rn.f32 	%f640, %f628, %f621, %f639;
	fma.rn.f32 	%f641, %f630, %f623, %f640;
	fma.rn.f32 	%f2857, %f632, %f625, %f641;
	ld.shared.f32 	%f642, [%r110+560];
	fma.rn.f32 	%f643, %f642, %f595, %f481;
	ld.shared.f32 	%f644, [%r110+564];
	fma.rn.f32 	%f645, %f644, %f598, %f643;
	ld.shared.f32 	%f646, [%r110+568];
	fma.rn.f32 	%f647, %f646, %f601, %f645;
	ld.shared.f32 	%f648, [%r110+572];
	fma.rn.f32 	%f2858, %f648, %f604, %f647;
	fma.rn.f32 	%f649, %f642, %f605, %f485;
	fma.rn.f32 	%f650, %f644, %f607, %f649;
	fma.rn.f32 	%f651, %f646, %f609, %f650;
	fma.rn.f32 	%f2859, %f648, %f611, %f651;
	fma.rn.f32 	%f652, %f642, %f612, %f489;
	fma.rn.f32 	%f653, %f644, %f614, %f652;
	fma.rn.f32 	%f654, %f646, %f616, %f653;
	fma.rn.f32 	%f2860, %f648, %f618, %f654;
	fma.rn.f32 	%f655, %f642, %f619, %f493;
	fma.rn.f32 	%f656, %f644, %f621, %f655;
	fma.rn.f32 	%f657, %f646, %f623, %f656;
	fma.rn.f32 	%f2861, %f648, %f625, %f657;
	ld.shared.f32 	%f658, [%r110+816];
	fma.rn.f32 	%f659, %f658, %f595, %f501;
	ld.shared.f32 	%f660, [%r110+820];
	fma.rn.f32 	%f661, %f660, %f598, %f659;
	ld.shared.f32 	%f662, [%r110+824];
	fma.rn.f32 	%f663, %f662, %f601, %f661;
	ld.shared.f32 	%f664, [%r110+828];
	fma.rn.f32 	%f2862, %f664, %f604, %f663;
	fma.rn.f32 	%f665, %f658, %f605, %f505;
	fma.rn.f32 	%f666, %f660, %f607, %f665;
	fma.rn.f32 	%f667, %f662, %f609, %f666;
	fma.rn.f32 	%f2863, %f664, %f611, %f667;
	fma.rn.f32 	%f668, %f658, %f612, %f509;
	fma.rn.f32 	%f669, %f660, %f614, %f668;
	fma.rn.f32 	%f670, %f662, %f616, %f669;
	fma.rn.f32 	%f2864, %f664, %f618, %f670;
	fma.rn.f32 	%f671, %f658, %f619, %f513;
	fma.rn.f32 	%f672, %f660, %f621, %f671;
	fma.rn.f32 	%f673, %f662, %f623, %f672;
	fma.rn.f32 	%f2865, %f664, %f625, %f673;
	ld.shared.f32 	%f674, [%r110+1072];
	fma.rn.f32 	%f675, %f674, %f595, %f521;
	ld.shared.f32 	%f676, [%r110+1076];
	fma.rn.f32 	%f677, %f676, %f598, %f675;
	ld.shared.f32 	%f678, [%r110+1080];
	fma.rn.f32 	%f679, %f678, %f601, %f677;
	ld.shared.f32 	%f680, [%r110+1084];
	fma.rn.f32 	%f2866, %f680, %f604, %f679;
	fma.rn.f32 	%f681, %f674, %f605, %f525;
	fma.rn.f32 	%f682, %f676, %f607, %f681;
	fma.rn.f32 	%f683, %f678, %f609, %f682;
	fma.rn.f32 	%f2867, %f680, %f611, %f683;
	fma.rn.f32 	%f684, %f674, %f612, %f529;
	fma.rn.f32 	%f685, %f676, %f614, %f684;
	fma.rn.f32 	%f686, %f678, %f616, %f685;
	fma.rn.f32 	%f2868, %f680, %f618, %f686;
	fma.rn.f32 	%f687, %f674, %f619, %f533;
	fma.rn.f32 	%f688, %f676, %f621, %f687;
	fma.rn.f32 	%f689, %f678, %f623, %f688;
	fma.rn.f32 	%f2869, %f680, %f625, %f689;
	ld.shared.f32 	%f690, [%r110+1328];
	fma.rn.f32 	%f691, %f690, %f595, %f541;
	ld.shared.f32 	%f692, [%r110+1332];
	fma.rn.f32 	%f693, %f692, %f598, %f691;
	ld.shared.f32 	%f694, [%r110+1336];
	fma.rn.f32 	%f695, %f694, %f601, %f693;
	ld.shared.f32 	%f696, [%r110+1340];
	fma.rn.f32 	%f2870, %f696, %f604, %f695;
	fma.rn.f32 	%f697, %f690, %f605, %f545;
	fma.rn.f32 	%f698, %f692, %f607, %f697;
	fma.rn.f32 	%f699, %f694, %f609, %f698;
	fma.rn.f32 	%f2871, %f696, %f611, %f699;
	fma.rn.f32 	%f700, %f690, %f612, %f549;
	fma.rn.f32 	%f701, %f692, %f614, %f700;
	fma.rn.f32 	%f702, %f694, %f616, %f701;
	fma.rn.f32 	%f2872, %f696, %f618, %f702;
	fma.rn.f32 	%f703, %f690, %f619, %f553;
	fma.rn.f32 	%f704, %f692, %f621, %f703;
	fma.rn.f32 	%f705, %f694, %f623, %f704;
	fma.rn.f32 	%f2873, %f696, %f625, %f705;
	ld.shared.f32 	%f706, [%r110+1584];
	fma.rn.f32 	%f707, %f706, %f595, %f561;
	ld.shared.f32 	%f708, [%r110+1588];
	fma.rn.f32 	%f709, %f708, %f598, %f707;
	ld.shared.f32 	%f710, [%r110+1592];
	fma.rn.f32 	%f711, %f710, %f601, %f709;
	ld.shared.f32 	%f712, [%r110+1596];
	fma.rn.f32 	%f2874, %f712, %f604, %f711;
	fma.rn.f32 	%f713, %f706, %f605, %f565;
	fma.rn.f32 	%f714, %f708, %f607, %f713;
	fma.rn.f32 	%f715, %f710, %f609, %f714;
	fma.rn.f32 	%f2875, %f712, %f611, %f715;
	fma.rn.f32 	%f716, %f706, %f612, %f569;
	fma.rn.f32 	%f717, %f708, %f614, %f716;
	fma.rn.f32 	%f718, %f710, %f616, %f717;
	fma.rn.f32 	%f2876, %f712, %f618, %f718;
	fma.rn.f32 	%f719, %f706, %f619, %f573;
	fma.rn.f32 	%f720, %f708, %f621, %f719;
	fma.rn.f32 	%f721, %f710, %f623, %f720;
	fma.rn.f32 	%f2877, %f712, %f625, %f721;
	ld.shared.f32 	%f722, [%r110+1840];
	fma.rn.f32 	%f723, %f722, %f595, %f581;
	ld.shared.f32 	%f724, [%r110+1844];
	fma.rn.f32 	%f725, %f724, %f598, %f723;
	ld.shared.f32 	%f726, [%r110+1848];
	fma.rn.f32 	%f727, %f726, %f601, %f725;
	ld.shared.f32 	%f728, [%r110+1852];
	fma.rn.f32 	%f2878, %f728, %f604, %f727;
	fma.rn.f32 	%f729, %f722, %f605, %f585;
	fma.rn.f32 	%f730, %f724, %f607, %f729;
	fma.rn.f32 	%f731, %f726, %f609, %f730;
	fma.rn.f32 	%f2879, %f728, %f611, %f731;
	fma.rn.f32 	%f732, %f722, %f612, %f589;
	fma.rn.f32 	%f733, %f724, %f614, %f732;
	fma.rn.f32 	%f734, %f726, %f616, %f733;
	fma.rn.f32 	%f2880, %f728, %f618, %f734;
	fma.rn.f32 	%f735, %f722, %f619, %f593;
	fma.rn.f32 	%f736, %f724, %f621, %f735;
	fma.rn.f32 	%f737, %f726, %f623, %f736;
	fma.rn.f32 	%f2881, %f728, %f625, %f737;
	add.s32 	%r128, %r128, 1;
	setp.ne.s32 	%p1, %r128, 13;
	@%p1 bra 	$L__BB0_1;
	ld.param.u64 	%rd92, [main_kernel0_param_2];
	cvta.to.global.u64 	%rd87, %rd92;
	// begin inline asm
	cp.async.wait_group 2;
	// end inline asm
	bar.sync 	0;
	and.b32  	%r117, %r107, 192;
	mov.u32 	%r118, _ZZ12main_kernel0E15PadInput_shared;
	add.s32 	%r119, %r118, %r117;
	ld.shared.f32 	%f738, [%r119+2048];
	shl.b32 	%r120, %r4, 2;
	add.s32 	%r122, %r113, %r120;
	ld.shared.f32 	%f739, [%r122+2048];
	fma.rn.f32 	%f740, %f738, %f739, %f2850;
	ld.shared.f32 	%f741, [%r119+2052];
	ld.shared.f32 	%f742, [%r122+2176];
	fma.rn.f32 	%f743, %f741, %f742, %f740;
	ld.shared.f32 	%f744, [%r119+2056];
	ld.shared.f32 	%f745, [%r122+2304];
	fma.rn.f32 	%f746, %f744, %f745, %f743;
	ld.shared.f32 	%f747, [%r119+2060];
	ld.shared.f32 	%f748, [%r122+2432];
	fma.rn.f32 	%f749, %f747, %f748, %f746;
	ld.shared.f32 	%f750, [%r122+2052];
	fma.rn.f32 	%f751, %f738, %f750, %f2851;
	ld.shared.f32 	%f752, [%r122+2180];
	fma.rn.f32 	%f753, %f741, %f752, %f751;
	ld.shared.f32 	%f754, [%r122+2308];
	fma.rn.f32 	%f755, %f744, %f754, %f753;
	ld.shared.f32 	%f756, [%r122+2436];
	fma.rn.f32 	%f757, %f747, %f756, %f755;
	ld.shared.f32 	%f758, [%r122+2056];
	fma.rn.f32 	%f759, %f738, %f758, %f2852;
	ld.shared.f32 	%f760, [%r122+2184];
	fma.rn.f32 	%f761, %f741, %f760, %f759;
	ld.shared.f32 	%f762, [%r122+2312];
	fma.rn.f32 	%f763, %f744, %f762, %f761;
	ld.shared.f32 	%f764, [%r122+2440];
	fma.rn.f32 	%f765, %f747, %f764, %f763;
	ld.shared.f32 	%f766, [%r122+2060];
	fma.rn.f32 	%f767, %f738, %f766, %f2853;
	ld.shared.f32 	%f768, [%r122+2188];
	fma.rn.f32 	%f769, %f741, %f768, %f767;
	ld.shared.f32 	%f770, [%r122+2316];
	fma.rn.f32 	%f771, %f744, %f770, %f769;
	ld.shared.f32 	%f772, [%r122+2444];
	fma.rn.f32 	%f773, %f747, %f772, %f771;
	ld.shared.f32 	%f774, [%r119+2304];
	fma.rn.f32 	%f775, %f774, %f739, %f2854;
	ld.shared.f32 	%f776, [%r119+2308];
	fma.rn.f32 	%f777, %f776, %f742, %f775;
	ld.shared.f32 	%f778, [%r119+2312];
	fma.rn.f32 	%f779, %f778, %f745, %f777;
	ld.shared.f32 	%f780, [%r119+2316];
	fma.rn.f32 	%f781, %f780, %f748, %f779;
	fma.rn.f32 	%f782, %f774, %f750, %f2855;
	fma.rn.f32 	%f783, %f776, %f752, %f782;
	fma.rn.f32 	%f784, %f778, %f754, %f783;
	fma.rn.f32 	%f785, %f780, %f756, %f784;
	fma.rn.f32 	%f786, %f774, %f758, %f2856;
	fma.rn.f32 	%f787, %f776, %f760, %f786;
	fma.rn.f32 	%f788, %f778, %f762, %f787;
	fma.rn.f32 	%f789, %f780, %f764, %f788;
	fma.rn.f32 	%f790, %f774, %f766, %f2857;
	fma.rn.f32 	%f791, %f776, %f768, %f790;
	fma.rn.f32 	%f792, %f778, %f770, %f791;
	fma.rn.f32 	%f793, %f780, %f772, %f792;
	ld.shared.f32 	%f794, [%r119+2560];
	fma.rn.f32 	%f795, %f794, %f739, %f2858;
	ld.shared.f32 	%f796, [%r119+2564];
	fma.rn.f32 	%f797, %f796, %f742, %f795;
	ld.shared.f32 	%f798, [%r119+2568];
	fma.rn.f32 	%f799, %f798, %f745, %f797;
	ld.shared.f32 	%f800, [%r119+2572];
	fma.rn.f32 	%f801, %f800, %f748, %f799;
	fma.rn.f32 	%f802, %f794, %f750, %f2859;
	fma.rn.f32 	%f803, %f796, %f752, %f802;
	fma.rn.f32 	%f804, %f798, %f754, %f803;
	fma.rn.f32 	%f805, %f800, %f756, %f804;
	fma.rn.f32 	%f806, %f794, %f758, %f2860;
	fma.rn.f32 	%f807, %f796, %f760, %f806;
	fma.rn.f32 	%f808, %f798, %f762, %f807;
	fma.rn.f32 	%f809, %f800, %f764, %f808;
	fma.rn.f32 	%f810, %f794, %f766, %f2861;
	fma.rn.f32 	%f811, %f796, %f768, %f810;
	fma.rn.f32 	%f812, %f798, %f770, %f811;
	fma.rn.f32 	%f813, %f800, %f772, %f812;
	ld.shared.f32 	%f814, [%r119+2816];
	fma.rn.f32 	%f815, %f814, %f739, %f2862;
	ld.shared.f32 	%f816, [%r119+2820];
	fma.rn.f32 	%f817, %f816, %f742, %f815;
	ld.shared.f32 	%f818, [%r119+2824];
	fma.rn.f32 	%f819, %f818, %f745, %f817;
	ld.shared.f32 	%f820, [%r119+2828];
	fma.rn.f32 	%f821, %f820, %f748, %f819;
	fma.rn.f32 	%f822, %f814, %f750, %f2863;
	fma.rn.f32 	%f823, %f816, %f752, %f822;
	fma.rn.f32 	%f824, %f818, %f754, %f823;
	fma.rn.f32 	%f825, %f820, %f756, %f824;
	fma.rn.f32 	%f826, %f814, %f758, %f2864;
	fma.rn.f32 	%f827, %f816, %f760, %f826;
	fma.rn.f32 	%f828, %f818, %f762, %f827;
	fma.rn.f32 	%f829, %f820, %f764, %f828;
	fma.rn.f32 	%f830, %f814, %f766, %f2865;
	fma.rn.f32 	%f831, %f816, %f768, %f830;
	fma.rn.f32 	%f832, %f818, %f770, %f831;
	fma.rn.f32 	%f833, %f820, %f772, %f832;
	ld.shared.f32 	%f834, [%r119+3072];
	fma.rn.f32 	%f835, %f834, %f739, %f2866;
	ld.shared.f32 	%f836, [%r119+3076];
	fma.rn.f32 	%f837, %f836, %f742, %f835;
	ld.shared.f32 	%f838, [%r119+3080];
	fma.rn.f32 	%f839, %f838, %f745, %f837;
	ld.shared.f32 	%f840, [%r119+3084];
	fma.rn.f32 	%f841, %f840, %f748, %f839;
	fma.rn.f32 	%f842, %f834, %f750, %f2867;
	fma.rn.f32 	%f843, %f836, %f752, %f842;
	fma.rn.f32 	%f844, %f838, %f754, %f843;
	fma.rn.f32 	%f845, %f840, %f756, %f844;
	fma.rn.f32 	%f846, %f834, %f758, %f2868;
	fma.rn.f32 	%f847, %f836, %f760, %f846;
	fma.rn.f32 	%f848, %f838, %f762, %f847;
	fma.rn.f32 	%f849, %f840, %f764, %f848;
	fma.rn.f32 	%f850, %f834, %f766, %f2869;
	fma.rn.f32 	%f851, %f836, %f768, %f850;
	fma.rn.f32 	%f852, %f838, %f770, %f851;
	fma.rn.f32 	%f853, %f840, %f772, %f852;
	ld.shared.f32 	%f854, [%r119+3328];
	fma.rn.f32 	%f855, %f854, %f739, %f2870;
	ld.shared.f32 	%f856, [%r119+3332];
	fma.rn.f32 	%f857, %f856, %f742, %f855;
	ld.shared.f32 	%f858, [%r119+3336];
	fma.rn.f32 	%f859, %f858, %f745, %f857;
	ld.shared.f32 	%f860, [%r119+3340];
	fma.rn.f32 	%f861, %f860, %f748, %f859;
	fma.rn.f32 	%f862, %f854, %f750, %f2871;
	fma.rn.f32 	%f863, %f856, %f752, %f862;
	fma.rn.f32 	%f864, %f858, %f754, %f863;
	fma.rn.f32 	%f865, %f860, %f756, %f864;
	fma.rn.f32 	%f866, %f854, %f758, %f2872;
	fma.rn.f32 	%f867, %f856, %f760, %f866;
	fma.rn.f32 	%f868, %f858, %f762, %f867;
	fma.rn.f32 	%f869, %f860, %f764, %f868;
	fma.rn.f32 	%f870, %f854, %f766, %f2873;
	fma.rn.f32 	%f871, %f856, %f768, %f870;
	fma.rn.f32 	%f872, %f858, %f770, %f871;
	fma.rn.f32 	%f873, %f860, %f772, %f872;
	ld.shared.f32 	%f874, [%r119+3584];
	fma.rn.f32 	%f875, %f874, %f739, %f2874;
	ld.shared.f32 	%f876, [%r119+3588];
	fma.rn.f32 	%f877, %f876, %f742, %f875;
	ld.shared.f32 	%f878, [%r119+3592];
	fma.rn.f32 	%f879, %f878, %f745, %f877;
	ld.shared.f32 	%f880, [%r119+3596];
	fma.rn.f32 	%f881, %f880, %f748, %f879;
	fma.rn.f32 	%f882, %f874, %f750, %f2875;
	fma.rn.f32 	%f883, %f876, %f752, %f882;
	fma.rn.f32 	%f884, %f878, %f754, %f883;
	fma.rn.f32 	%f885, %f880, %f756, %f884;
	fma.rn.f32 	%f886, %f874, %f758, %f2876;
	fma.rn.f32 	%f887, %f876, %f760, %f886;
	fma.rn.f32 	%f888, %f878, %f762, %f887;
	fma.rn.f32 	%f889, %f880, %f764, %f888;
	fma.rn.f32 	%f890, %f874, %f766, %f2877;
	fma.rn.f32 	%f891, %f876, %f768, %f890;
	fma.rn.f32 	%f892, %f878, %f770, %f891;
	fma.rn.f32 	%f893, %f880, %f772, %f892;
	ld.shared.f32 	%f894, [%r119+3840];
	fma.rn.f32 	%f895, %f894, %f739, %f2878;
	ld.shared.f32 	%f896, [%r119+3844];
	fma.rn.f32 	%f897, %f896, %f742, %f895;
	ld.shared.f32 	%f898, [%r119+3848];
	fma.rn.f32 	%f899, %f898, %f745, %f897;
	ld.shared.f32 	%f900, [%r119+3852];
	fma.rn.f32 	%f901, %f900, %f748, %f899;
	fma.rn.f32 	%f902, %f894, %f750, %f2879;
	fma.rn.f32 	%f903, %f896, %f752, %f902;
	fma.rn.f32 	%f904, %f898, %f754, %f903;
	fma.rn.f32 	%f905, %f900, %f756, %f904;
	fma.rn.f32 	%f906, %f894, %f758, %f2880;
	fma.rn.f32 	%f907, %f896, %f760, %f906;
	fma.rn.f32 	%f908, %f898, %f762, %f907;
	fma.rn.f32 	%f909, %f900, %f764, %f908;
	fma.rn.f32 	%f910, %f894, %f766, %f2881;
	fma.rn.f32 	%f911, %f896, %f768, %f910;
	fma.rn.f32 	%f912, %f898, %f770, %f911;
	fma.rn.f32 	%f913, %f900, %f772, %f912;
	ld.shared.f32 	%f914, [%r119+2064];
	ld.shared.f32 	%f915, [%r122+2560];
	fma.rn.f32 	%f916, %f914, %f915, %f749;
	ld.shared.f32 	%f917, [%r119+2068];
	ld.shared.f32 	%f918, [%r122+2688];
	fma.rn.f32 	%f919, %f917, %f918, %f916;
	ld.shared.f32 	%f920, [%r119+2072];
	ld.shared.f32 	%f921, [%r122+2816];
	fma.rn.f32 	%f922, %f920, %f921, %f919;
	ld.shared.f32 	%f923, [%r119+2076];
	ld.shared.f32 	%f924, [%r122+2944];
	fma.rn.f32 	%f925, %f923, %f924, %f922;
	ld.shared.f32 	%f926, [%r122+2564];
	fma.rn.f32 	%f927, %f914, %f926, %f757;
	ld.shared.f32 	%f928, [%r122+2692];
	fma.rn.f32 	%f929, %f917, %f928, %f927;
	ld.shared.f32 	%f930, [%r122+2820];
	fma.rn.f32 	%f931, %f920, %f930, %f929;
	ld.shared.f32 	%f932, [%r122+2948];
	fma.rn.f32 	%f933, %f923, %f932, %f931;
	ld.shared.f32 	%f934, [%r122+2568];
	fma.rn.f32 	%f935, %f914, %f934, %f765;
	ld.shared.f32 	%f936, [%r122+2696];
	fma.rn.f32 	%f937, %f917, %f936, %f935;
	ld.shared.f32 	%f938, [%r122+2824];
	fma.rn.f32 	%f939, %f920, %f938, %f937;
	ld.shared.f32 	%f940, [%r122+2952];
	fma.rn.f32 	%f941, %f923, %f940, %f939;
	ld.shared.f32 	%f942, [%r122+2572];
	fma.rn.f32 	%f943, %f914, %f942, %f773;
	ld.shared.f32 	%f944, [%r122+2700];
	fma.rn.f32 	%f945, %f917, %f944, %f943;
	ld.shared.f32 	%f946, [%r122+2828];
	fma.rn.f32 	%f947, %f920, %f946, %f945;
	ld.shared.f32 	%f948, [%r122+2956];
	fma.rn.f32 	%f949, %f923, %f948, %f947;
	ld.shared.f32 	%f950, [%r119+2320];
	fma.rn.f32 	%f951, %f950, %f915, %f781;
	ld.shared.f32 	%f952, [%r119+2324];
	fma.rn.f32 	%f953, %f952, %f918, %f951;
	ld.shared.f32 	%f954, [%r119+2328];
	fma.rn.f32 	%f955, %f954, %f921, %f953;
	ld.shared.f32 	%f956, [%r119+2332];
	fma.rn.f32 	%f957, %f956, %f924, %f955;
	fma.rn.f32 	%f958, %f950, %f926, %f785;
	fma.rn.f32 	%f959, %f952, %f928, %f958;
	fma.rn.f32 	%f960, %f954, %f930, %f959;
	fma.rn.f32 	%f961, %f956, %f932, %f960;
	fma.rn.f32 	%f962, %f950, %f934, %f789;
	fma.rn.f32 	%f963, %f952, %f936, %f962;
	fma.rn.f32 	%f964, %f954, %f938, %f963;
	fma.rn.f32 	%f965, %f956, %f940, %f964;
	fma.rn.f32 	%f966, %f950, %f942, %f793;
	fma.rn.f32 	%f967, %f952, %f944, %f966;
	fma.rn.f32 	%f968, %f954, %f946, %f967;
	fma.rn.f32 	%f969, %f956, %f948, %f968;
	ld.shared.f32 	%f970, [%r119+2576];
	fma.rn.f32 	%f971, %f970, %f915, %f801;
	ld.shared.f32 	%f972, [%r119+2580];
	fma.rn.f32 	%f973, %f972, %f918, %f971;
	ld.shared.f32 	%f974, [%r119+2584];
	fma.rn.f32 	%f975, %f974, %f921, %f973;
	ld.shared.f32 	%f976, [%r119+2588];
	fma.rn.f32 	%f977, %f976, %f924, %f975;
	fma.rn.f32 	%f978, %f970, %f926, %f805;
	fma.rn.f32 	%f979, %f972, %f928, %f978;
	fma.rn.f32 	%f980, %f974, %f930, %f979;
	fma.rn.f32 	%f981, %f976, %f932, %f980;
	fma.rn.f32 	%f982, %f970, %f934, %f809;
	fma.rn.f32 	%f983, %f972, %f936, %f982;
	fma.rn.f32 	%f984, %f974, %f938, %f983;
	fma.rn.f32 	%f985, %f976, %f940, %f984;
	fma.rn.f32 	%f986, %f970, %f942, %f813;
	fma.rn.f32 	%f987, %f972, %f944, %f986;
	fma.rn.f32 	%f988, %f974, %f946, %f987;
	fma.rn.f32 	%f989, %f976, %f948, %f988;
	ld.shared.f32 	%f990, [%r119+2832];
	fma.rn.f32 	%f991, %f990, %f915, %f821;
	ld.shared.f32 	%f992, [%r119+2836];
	fma.rn.f32 	%f993, %f992, %f918, %f991;
	ld.shared.f32 	%f994, [%r119+2840];
	fma.rn.f32 	%f995, %f994, %f921, %f993;
	ld.shared.f32 	%f996, [%r119+2844];
	fma.rn.f32 	%f997, %f996, %f924, %f995;
	fma.rn.f32 	%f998, %f990, %f926, %f825;
	fma.rn.f32 	%f999, %f992, %f928, %f998;
	fma.rn.f32 	%f1000, %f994, %f930, %f999;
	fma.rn.f32 	%f1001, %f996, %f932, %f1000;
	fma.rn.f32 	%f1002, %f990, %f934, %f829;
	fma.rn.f32 	%f1003, %f992, %f936, %f1002;
	fma.rn.f32 	%f1004, %f994, %f938, %f1003;
	fma.rn.f32 	%f1005, %f996, %f940, %f1004;
	fma.rn.f32 	%f1006, %f990, %f942, %f833;
	fma.rn.f32 	%f1007, %f992, %f944, %f1006;
	fma.rn.f32 	%f1008, %f994, %f946, %f1007;
	fma.rn.f32 	%f1009, %f996, %f948, %f1008;
	ld.shared.f32 	%f1010, [%r119+3088];
	fma.rn.f32 	%f1011, %f1010, %f915, %f841;
	ld.shared.f32 	%f1012, [%r119+3092];
	fma.rn.f32 	%f1013, %f1012, %f918, %f1011;
	ld.shared.f32 	%f1014, [%r119+3096];
	fma.rn.f32 	%f1015, %f1014, %f921, %f1013;
	ld.shared.f32 	%f1016, [%r119+3100];
	fma.rn.f32 	%f1017, %f1016, %f924, %f1015;
	fma.rn.f32 	%f1018, %f1010, %f926, %f845;
	fma.rn.f32 	%f1019, %f1012, %f928, %f1018;
	fma.rn.f32 	%f1020, %f1014, %f930, %f1019;
	fma.rn.f32 	%f1021, %f1016, %f932, %f1020;
	fma.rn.f32 	%f1022, %f1010, %f934, %f849;
	fma.rn.f32 	%f1023, %f1012, %f936, %f1022;
	fma.rn.f32 	%f1024, %f1014, %f938, %f1023;
	fma.rn.f32 	%f1025, %f1016, %f940, %f1024;
	fma.rn.f32 	%f1026, %f1010, %f942, %f853;
	fma.rn.f32 	%f1027, %f1012, %f944, %f1026;
	fma.rn.f32 	%f1028, %f1014, %f946, %f1027;
	fma.rn.f32 	%f1029, %f1016, %f948, %f1028;
	ld.shared.f32 	%f1030, [%r119+3344];
	fma.rn.f32 	%f1031, %f1030, %f915, %f861;
	ld.shared.f32 	%f1032, [%r119+3348];
	fma.rn.f32 	%f1033, %f1032, %f918, %f1031;
	ld.shared.f32 	%f1034, [%r119+3352];
	fma.rn.f32 	%f1035, %f1034, %f921, %f1033;
	ld.shared.f32 	%f1036, [%r119+3356];
	fma.rn.f32 	%f1037, %f1036, %f924, %f1035;
	fma.rn.f32 	%f1038, %f1030, %f926, %f865;
	fma.rn.f32 	%f1039, %f1032, %f928, %f1038;
	fma.rn.f32 	%f1040, %f1034, %f930, %f1039;
	fma.rn.f32 	%f1041, %f1036, %f932, %f1040;
	fma.rn.f32 	%f1042, %f1030, %f934, %f869;
	fma.rn.f32 	%f1043, %f1032, %f936, %f1042;
	fma.rn.f32 	%f1044, %f1034, %f938, %f1043;
	fma.rn.f32 	%f1045, %f1036, %f940, %f1044;
	fma.rn.f32 	%f1046, %f1030, %f942, %f873;
	fma.rn.f32 	%f1047, %f1032, %f944, %f1046;
	fma.rn.f32 	%f1048, %f1034, %f946, %f1047;
	fma.rn.f32 	%f1049, %f1036, %f948, %f1048;
	ld.shared.f32 	%f1050, [%r119+3600];
	fma.rn.f32 	%f1051, %f1050, %f915, %f881;
	ld.shared.f32 	%f1052, [%r119+3604];
	fma.rn.f32 	%f1053, %f1052, %f918, %f1051;
	ld.shared.f32 	%f1054, [%r119+3608];
	fma.rn.f32 	%f1055, %f1054, %f921, %f1053;
	ld.shared.f32 	%f1056, [%r119+3612];
	fma.rn.f32 	%f1057, %f1056, %f924, %f1055;
	fma.rn.f32 	%f1058, %f1050, %f926, %f885;
	fma.rn.f32 	%f1059, %f1052, %f928, %f1058;
	fma.rn.f32 	%f1060, %f1054, %f930, %f1059;
	fma.rn.f32 	%f1061, %f1056, %f932, %f1060;
	fma.rn.f32 	%f1062, %f1050, %f934, %f889;
	fma.rn.f32 	%f1063, %f1052, %f936, %f1062;
	fma.rn.f32 	%f1064, %f1054, %f938, %f1063;
	fma.rn.f32 	%f1065, %f1056, %f940, %f1064;
	fma.rn.f32 	%f1066, %f1050, %f942, %f893;
	fma.rn.f32 	%f1067, %f1052, %f944, %f1066;
	fma.rn.f32 	%f1068, %f1054, %f946, %f1067;
	fma.rn.f32 	%f1069, %f1056, %f948, %f1068;
	ld.shared.f32 	%f1070, [%r119+3856];
	fma.rn.f32 	%f1071, %f1070, %f915, %f901;
	ld.shared.f32 	%f1072, [%r119+3860];
	fma.rn.f32 	%f1073, %f1072, %f918, %f1071;
	ld.shared.f32 	%f1074, [%r119+3864];
	fma.rn.f32 	%f1075, %f1074, %f921, %f1073;
	ld.shared.f32 	%f1076, [%r119+3868];
	fma.rn.f32 	%f1077, %f1076, %f924, %f1075;
	fma.rn.f32 	%f1078, %f1070, %f926, %f905;
	fma.rn.f32 	%f1079, %f1072, %f928, %f1078;
	fma.rn.f32 	%f1080, %f1074, %f930, %f1079;
	fma.rn.f32 	%f1081, %f1076, %f932, %f1080;
	fma.rn.f32 	%f1082, %f1070, %f934, %f909;
	fma.rn.f32 	%f1083, %f1072, %f936, %f1082;
	fma.rn.f32 	%f1084, %f1074, %f938, %f1083;
	fma.rn.f32 	%f1085, %f1076, %f940, %f1084;
	fma.rn.f32 	%f1086, %f1070, %f942, %f913;
	fma.rn.f32 	%f1087, %f1072, %f944, %f1086;
	fma.rn.f32 	%f1088, %f1074, %f946, %f1087;
	fma.rn.f32 	%f1089, %f1076, %f948, %f1088;
	ld.shared.f32 	%f1090, [%r119+2080];
	ld.shared.f32 	%f1091, [%r122+3072];
	fma.rn.f32 	%f1092, %f1090, %f1091, %f925;
	ld.shared.f32 	%f1093, [%r119+2084];
	ld.shared.f32 	%f1094, [%r122+3200];
	fma.rn.f32 	%f1095, %f1093, %f1094, %f1092;
	ld.shared.f32 	%f1096, [%r119+2088];
	ld.shared.f32 	%f1097, [%r122+3328];
	fma.rn.f32 	%f1098, %f1096, %f1097, %f1095;
	ld.shared.f32 	%f1099, [%r119+2092];
	ld.shared.f32 	%f1100, [%r122+3456];
	fma.rn.f32 	%f1101, %f1099, %f1100, %f1098;
	ld.shared.f32 	%f1102, [%r122+3076];
	fma.rn.f32 	%f1103, %f1090, %f1102, %f933;
	ld.shared.f32 	%f1104, [%r122+3204];
	fma.rn.f32 	%f1105, %f1093, %f1104, %f1103;
	ld.shared.f32 	%f1106, [%r122+3332];
	fma.rn.f32 	%f1107, %f1096, %f1106, %f1105;
	ld.shared.f32 	%f1108, [%r122+3460];
	fma.rn.f32 	%f1109, %f1099, %f1108, %f1107;
	ld.shared.f32 	%f1110, [%r122+3080];
	fma.rn.f32 	%f1111, %f1090, %f1110, %f941;
	ld.shared.f32 	%f1112, [%r122+3208];
	fma.rn.f32 	%f1113, %f1093, %f1112, %f1111;
	ld.shared.f32 	%f1114, [%r122+3336];
	fma.rn.f32 	%f1115, %f1096, %f1114, %f1113;
	ld.shared.f32 	%f1116, [%r122+3464];
	fma.rn.f32 	%f1117, %f1099, %f1116, %f1115;
	ld.shared.f32 	%f1118, [%r122+3084];
	fma.rn.f32 	%f1119, %f1090, %f1118, %f949;
	ld.shared.f32 	%f1120, [%r122+3212];
	fma.rn.f32 	%f1121, %f1093, %f1120, %f1119;
	ld.shared.f32 	%f1122, [%r122+3340];
	fma.rn.f32 	%f1123, %f1096, %f1122, %f1121;
	ld.shared.f32 	%f1124, [%r122+3468];
	fma.rn.f32 	%f1125, %f1099, %f1124, %f1123;
	ld.shared.f32 	%f1126, [%r119+2336];
	fma.rn.f32 	%f1127, %f1126, %f1091, %f957;
	ld.shared.f32 	%f1128, [%r119+2340];
	fma.rn.f32 	%f1129, %f1128, %f1094, %f1127;
	ld.shared.f32 	%f1130, [%r119+2344];
	fma.rn.f32 	%f1131, %f1130, %f1097, %f1129;
	ld.shared.f32 	%f1132, [%r119+2348];
	fma.rn.f32 	%f1133, %f1132, %f1100, %f1131;
	fma.rn.f32 	%f1134, %f1126, %f1102, %f961;
	fma.rn.f32 	%f1135, %f1128, %f1104, %f1134;
	fma.rn.f32 	%f1136, %f1130, %f1106, %f1135;
	fma.rn.f32 	%f1137, %f1132, %f1108, %f1136;
	fma.rn.f32 	%f1138, %f1126, %f1110, %f965;
	fma.rn.f32 	%f1139, %f1128, %f1112, %f1138;
	fma.rn.f32 	%f1140, %f1130, %f1114, %f1139;
	fma.rn.f32 	%f1141, %f1132, %f1116, %f1140;
	fma.rn.f32 	%f1142, %f1126, %f1118, %f969;
	fma.rn.f32 	%f1143, %f1128, %f1120, %f1142;
	fma.rn.f32 	%f1144, %f1130, %f1122, %f1143;
	fma.rn.f32 	%f1145, %f1132, %f1124, %f1144;
	ld.shared.f32 	%f1146, [%r119+2592];
	fma.rn.f32 	%f1147, %f1146, %f1091, %f977;
	ld.shared.f32 	%f1148, [%r119+2596];
	fma.rn.f32 	%f1149, %f1148, %f1094, %f1147;
	ld.shared.f32 	%f1150, [%r119+2600];
	fma.rn.f32 	%f1151, %f1150, %f1097, %f1149;
	ld.shared.f32 	%f1152, [%r119+2604];
	fma.rn.f32 	%f1153, %f1152, %f1100, %f1151;
	fma.rn.f32 	%f1154, %f1146, %f1102, %f981;
	fma.rn.f32 	%f1155, %f1148, %f1104, %f1154;
	fma.rn.f32 	%f1156, %f1150, %f1106, %f1155;
	fma.rn.f32 	%f1157, %f1152, %f1108, %f1156;
	fma.rn.f32 	%f1158, %f1146, %f1110, %f985;
	fma.rn.f32 	%f1159, %f1148, %f1112, %f1158;
	fma.rn.f32 	%f1160, %f1150, %f1114, %f1159;
	fma.rn.f32 	%f1161, %f1152, %f1116, %f1160;
	fma.rn.f32 	%f1162, %f1146, %f1118, %f989;
	fma.rn.f32 	%f1163, %f1148, %f1120, %f1162;
	fma.rn.f32 	%f1164, %f1150, %f1122, %f1163;
	fma.rn.f32 	%f1165, %f1152, %f1124, %f1164;
	ld.shared.f32 	%f1166, [%r119+2848];
	fma.rn.f32 	%f1167, %f1166, %f1091, %f997;
	ld.shared.f32 	%f1168, [%r119+2852];
	fma.rn.f32 	%f1169, %f1168, %f1094, %f1167;
	ld.shared.f32 	%f1170, [%r119+2856];
	fma.rn.f32 	%f1171, %f1170, %f1097, %f1169;
	ld.shared.f32 	%f1172, [%r119+2860];
	fma.rn.f32 	%f1173, %f1172, %f1100, %f1171;
	fma.rn.f32 	%f1174, %f1166, %f1102, %f1001;
	fma.rn.f32 	%f1175, %f1168, %f1104, %f1174;
	fma.rn.f32 	%f1176, %f1170, %f1106, %f1175;
	fma.rn.f32 	%f1177, %f1172, %f1108, %f1176;
	fma.rn.f32 	%f1178, %f1166, %f1110, %f1005;
	fma.rn.f32 	%f1179, %f1168, %f1112, %f1178;
	fma.rn.f32 	%f1180, %f1170, %f1114, %f1179;
	fma.rn.f32 	%f1181, %f1172, %f1116, %f1180;
	fma.rn.f32 	%f1182, %f1166, %f1118, %f1009;
	fma.rn.f32 	%f1183, %f1168, %f1120, %f1182;
	fma.rn.f32 	%f1184, %f1170, %f1122, %f1183;
	fma.rn.f32 	%f1185, %f1172, %f1124, %f1184;
	ld.shared.f32 	%f1186, [%r119+3104];
	fma.rn.f32 	%f1187, %f1186, %f1091, %f1017;
	ld.shared.f32 	%f1188, [%r119+3108];
	fma.rn.f32 	%f1189, %f1188, %f1094, %f1187;
	ld.shared.f32 	%f1190, [%r119+3112];
	fma.rn.f32 	%f1191, %f1190, %f1097, %f1189;
	ld.shared.f32 	%f1192, [%r119+3116];
	fma.rn.f32 	%f1193, %f1192, %f1100, %f1191;
	fma.rn.f32 	%f1194, %f1186, %f1102, %f1021;
	fma.rn.f32 	%f1195, %f1188, %f1104, %f1194;
	fma.rn.f32 	%f1196, %f1190, %f1106, %f1195;
	fma.rn.f32 	%f1197, %f1192, %f1108, %f1196;
	fma.rn.f32 	%f1198, %f1186, %f1110, %f1025;
	fma.rn.f32 	%f1199, %f1188, %f1112, %f1198;
	fma.rn.f32 	%f1200, %f1190, %f1114, %f1199;
	fma.rn.f32 	%f1201, %f1192, %f1116, %f1200;
	fma.rn.f32 	%f1202, %f1186, %f1118, %f1029;
	fma.rn.f32 	%f1203, %f1188, %f1120, %f1202;
	fma.rn.f32 	%f1204, %f1190, %f1122, %f1203;
	fma.rn.f32 	%f1205, %f1192, %f1124, %f1204;
	ld.shared.f32 	%f1206, [%r119+3360];
	fma.rn.f32 	%f1207, %f1206, %f1091, %f1037;
	ld.shared.f32 	%f1208, [%r119+3364];
	fma.rn.f32 	%f1209, %f1208, %f1094, %f1207;
	ld.shared.f32 	%f1210, [%r119+3368];
	fma.rn.f32 	%f1211, %f1210, %f1097, %f1209;
	ld.shared.f32 	%f1212, [%r119+3372];
	fma.rn.f32 	%f1213, %f1212, %f1100, %f1211;
	fma.rn.f32 	%f1214, %f1206, %f1102, %f1041;
	fma.rn.f32 	%f1215, %f1208, %f1104, %f1214;
	fma.rn.f32 	%f1216, %f1210, %f1106, %f1215;
	fma.rn.f32 	%f1217, %f1212, %f1108, %f1216;
	fma.rn.f32 	%f1218, %f1206, %f1110, %f1045;
	fma.rn.f32 	%f1219, %f1208, %f1112, %f1218;
	fma.rn.f32 	%f1220, %f1210, %f1114, %f1219;
	fma.rn.f32 	%f1221, %f1212, %f1116, %f1220;
	fma.rn.f32 	%f1222, %f1206, %f1118, %f1049;
	fma.rn.f32 	%f1223, %f1208, %f1120, %f1222;
	fma.rn.f32 	%f1224, %f1210, %f1122, %f1223;
	fma.rn.f32 	%f1225, %f1212, %f1124, %f1224;
	ld.shared.f32 	%f1226, [%r119+3616];
	fma.rn.f32 	%f1227, %f1226, %f1091, %f1057;
	ld.shared.f32 	%f1228, [%r119+3620];
	fma.rn.f32 	%f1229, %f1228, %f1094, %f1227;
	ld.shared.f32 	%f1230, [%r119+3624];
	fma.rn.f32 	%f1231, %f1230, %f1097, %f1229;
	ld.shared.f32 	%f1232, [%r119+3628];
	fma.rn.f32 	%f1233, %f1232, %f1100, %f1231;
	fma.rn.f32 	%f1234, %f1226, %f1102, %f1061;
	fma.rn.f32 	%f1235, %f1228, %f1104, %f1234;
	fma.rn.f32 	%f1236, %f1230, %f1106, %f1235;
	fma.rn.f32 	%f1237, %f1232, %f1108, %f1236;
	fma.rn.f32 	%f1238, %f1226, %f1110, %f1065;
	fma.rn.f32 	%f1239, %f1228, %f1112, %f1238;
	fma.rn.f32 	%f1240, %f1230, %f1114, %f1239;
	fma.rn.f32 	%f1241, %f1232, %f1116, %f1240;
	fma.rn.f32 	%f1242, %f1226, %f1118, %f1069;
	fma.rn.f32 	%f1243, %f1228, %f1120, %f1242;
	fma.rn.f32 	%f1244, %f1230, %f1122, %f1243;
	fma.rn.f32 	%f1245, %f1232, %f1124, %f1244;
	ld.shared.f32 	%f1246, [%r119+3872];
	fma.rn.f32 	%f1247, %f1246, %f1091, %f1077;
	ld.shared.f32 	%f1248, [%r119+3876];
	fma.rn.f32 	%f1249, %f1248, %f1094, %f1247;
	ld.shared.f32 	%f1250, [%r119+3880];
	fma.rn.f32 	%f1251, %f1250, %f1097, %f1249;
	ld.shared.f32 	%f1252, [%r119+3884];
	fma.rn.f32 	%f1253, %f1252, %f1100, %f1251;
	fma.rn.f32 	%f1254, %f1246, %f1102, %f1081;
	fma.rn.f32 	%f1255, %f1248, %f1104, %f1254;
	fma.rn.f32 	%f1256, %f1250, %f1106, %f1255;
	fma.rn.f32 	%f1257, %f1252, %f1108, %f1256;
	fma.rn.f32 	%f1258, %f1246, %f1110, %f1085;
	fma.rn.f32 	%f1259, %f1248, %f1112, %f1258;
	fma.rn.f32 	%f1260, %f1250, %f1114, %f1259;
	fma.rn.f32 	%f1261, %f1252, %f1116, %f1260;
	fma.rn.f32 	%f1262, %f1246, %f1118, %f1089;
	fma.rn.f32 	%f1263, %f1248, %f1120, %f1262;
	fma.rn.f32 	%f1264, %f1250, %f1122, %f1263;
	fma.rn.f32 	%f1265, %f1252, %f1124, %f1264;
	ld.shared.f32 	%f1266, [%r119+2096];
	ld.shared.f32 	%f1267, [%r122+3584];
	fma.rn.f32 	%f1268, %f1266, %f1267, %f1101;
	ld.shared.f32 	%f1269, [%r119+2100];
	ld.shared.f32 	%f1270, [%r122+3712];
	fma.rn.f32 	%f1271, %f1269, %f1270, %f1268;
	ld.shared.f32 	%f1272, [%r119+2104];
	ld.shared.f32 	%f1273, [%r122+3840];
	fma.rn.f32 	%f1274, %f1272, %f1273, %f1271;
	ld.shared.f32 	%f1275, [%r119+2108];
	ld.shared.f32 	%f1276, [%r122+3968];
	fma.rn.f32 	%f1277, %f1275, %f1276, %f1274;
	ld.shared.f32 	%f1278, [%r122+3588];
	fma.rn.f32 	%f1279, %f1266, %f1278, %f1109;
	ld.shared.f32 	%f1280, [%r122+3716];
	fma.rn.f32 	%f1281, %f1269, %f1280, %f1279;
	ld.shared.f32 	%f1282, [%r122+3844];
	fma.rn.f32 	%f1283, %f1272, %f1282, %f1281;
	ld.shared.f32 	%f1284, [%r122+3972];
	fma.rn.f32 	%f1285, %f1275, %f1284, %f1283;
	ld.shared.f32 	%f1286, [%r122+3592];
	fma.rn.f32 	%f1287, %f1266, %f1286, %f1117;
	ld.shared.f32 	%f1288, [%r122+3720];
	fma.rn.f32 	%f1289, %f1269, %f1288, %f1287;
	ld.shared.f32 	%f1290, [%r122+3848];
	fma.rn.f32 	%f1291, %f1272, %f1290, %f1289;
	ld.shared.f32 	%f1292, [%r122+3976];
	fma.rn.f32 	%f1293, %f1275, %f1292, %f1291;
	ld.shared.f32 	%f1294, [%r122+3596];
	fma.rn.f32 	%f1295, %f1266, %f1294, %f1125;
	ld.shared.f32 	%f1296, [%r122+3724];
	fma.rn.f32 	%f1297, %f1269, %f1296, %f1295;
	ld.shared.f32 	%f1298, [%r122+3852];
	fma.rn.f32 	%f1299, %f1272, %f1298, %f1297;
	ld.shared.f32 	%f1300, [%r122+3980];
	fma.rn.f32 	%f1301, %f1275, %f1300, %f1299;
	ld.shared.f32 	%f1302, [%r119+2352];
	fma.rn.f32 	%f1303, %f1302, %f1267, %f1133;
	ld.shared.f32 	%f1304, [%r119+2356];
	fma.rn.f32 	%f1305, %f1304, %f1270, %f1303;
	ld.shared.f32 	%f1306, [%r119+2360];
	fma.rn.f32 	%f1307, %f1306, %f1273, %f1305;
	ld.shared.f32 	%f1308, [%r119+2364];
	fma.rn.f32 	%f1309, %f1308, %f1276, %f1307;
	fma.rn.f32 	%f1310, %f1302, %f1278, %f1137;
	fma.rn.f32 	%f1311, %f1304, %f1280, %f1310;
	fma.rn.f32 	%f1312, %f1306, %f1282, %f1311;
	fma.rn.f32 	%f1313, %f1308, %f1284, %f1312;
	fma.rn.f32 	%f1314, %f1302, %f1286, %f1141;
	fma.rn.f32 	%f1315, %f1304, %f1288, %f1314;
	fma.rn.f32 	%f1316, %f1306, %f1290, %f1315;
	fma.rn.f32 	%f1317, %f1308, %f1292, %f1316;
	fma.rn.f32 	%f1318, %f1302, %f1294, %f1145;
	fma.rn.f32 	%f1319, %f1304, %f1296, %f1318;
	fma.rn.f32 	%f1320, %f1306, %f1298, %f1319;
	fma.rn.f32 	%f1321, %f1308, %f1300, %f1320;
	ld.shared.f32 	%f1322, [%r119+2608];
	fma.rn.f32 	%f1323, %f1322, %f1267, %f1153;
	ld.shared.f32 	%f1324, [%r119+2612];
	fma.rn.f32 	%f1325, %f1324, %f1270, %f1323;
	ld.shared.f32 	%f1326, [%r119+2616];
	fma.rn.f32 	%f1327, %f1326, %f1273, %f1325;
	ld.shared.f32 	%f1328, [%r119+2620];
	fma.rn.f32 	%f1329, %f1328, %f1276, %f1327;
	fma.rn.f32 	%f1330, %f1322, %f1278, %f1157;
	fma.rn.f32 	%f1331, %f1324, %f1280, %f1330;
	fma.rn.f32 	%f1332, %f1326, %f1282, %f1331;
	fma.rn.f32 	%f1333, %f1328, %f1284, %f1332;
	fma.rn.f32 	%f1334, %f1322, %f1286, %f1161;
	fma.rn.f32 	%f1335, %f1324, %f1288, %f1334;
	fma.rn.f32 	%f1336, %f1326, %f1290, %f1335;
	fma.rn.f32 	%f1337, %f1328, %f1292, %f1336;
	fma.rn.f32 	%f1338, %f1322, %f1294, %f1165;
	fma.rn.f32 	%f1339, %f1324, %f1296, %f1338;
	fma.rn.f32 	%f1340, %f1326, %f1298, %f1339;
	fma.rn.f32 	%f1341, %f1328, %f1300, %f1340;
	ld.shared.f32 	%f1342, [%r119+2864];
	fma.rn.f32 	%f1343, %f1342, %f1267, %f1173;
	ld.shared.f32 	%f1344, [%r119+2868];
	fma.rn.f32 	%f1345, %f1344, %f1270, %f1343;
	ld.shared.f32 	%f1346, [%r119+2872];
	fma.rn.f32 	%f1347, %f1346, %f1273, %f1345;
	ld.shared.f32 	%f1348, [%r119+2876];
	fma.rn.f32 	%f1349, %f1348, %f1276, %f1347;
	fma.rn.f32 	%f1350, %f1342, %f1278, %f1177;
	fma.rn.f32 	%f1351, %f1344, %f1280, %f1350;
	fma.rn.f32 	%f1352, %f1346, %f1282, %f1351;
	fma.rn.f32 	%f1353, %f1348, %f1284, %f1352;
	fma.rn.f32 	%f1354, %f1342, %f1286, %f1181;
	fma.rn.f32 	%f1355, %f1344, %f1288, %f1354;
	fma.rn.f32 	%f1356, %f1346, %f1290, %f1355;
	fma.rn.f32 	%f1357, %f1348, %f1292, %f1356;
	fma.rn.f32 	%f1358, %f1342, %f1294, %f1185;
	fma.rn.f32 	%f1359, %f1344, %f1296, %f1358;
	fma.rn.f32 	%f1360, %f1346, %f1298, %f1359;
	fma.rn.f32 	%f1361, %f1348, %f1300, %f1360;
	ld.shared.f32 	%f1362, [%r119+3120];
	fma.rn.f32 	%f1363, %f1362, %f1267, %f1193;
	ld.shared.f32 	%f1364, [%r119+3124];
	fma.rn.f32 	%f1365, %f1364, %f1270, %f1363;
	ld.shared.f32 	%f1366, [%r119+3128];
	fma.rn.f32 	%f1367, %f1366, %f1273, %f1365;
	ld.shared.f32 	%f1368, [%r119+3132];
	fma.rn.f32 	%f1369, %f1368, %f1276, %f1367;
	fma.rn.f32 	%f1370, %f1362, %f1278, %f1197;
	fma.rn.f32 	%f1371, %f1364, %f1280, %f1370;
	fma.rn.f32 	%f1372, %f1366, %f1282, %f1371;
	fma.rn.f32 	%f1373, %f1368, %f1284, %f1372;
	fma.rn.f32 	%f1374, %f1362, %f1286, %f1201;
	fma.rn.f32 	%f1375, %f1364, %f1288, %f1374;
	fma.rn.f32 	%f1376, %f1366, %f1290, %f1375;
	fma.rn.f32 	%f1377, %f1368, %f1292, %f1376;
	fma.rn.f32 	%f1378, %f1362, %f1294, %f1205;
	fma.rn.f32 	%f1379, %f1364, %f1296, %f1378;
	fma.rn.f32 	%f1380, %f1366, %f1298, %f1379;
	fma.rn.f32 	%f1381, %f1368, %f1300, %f1380;
	ld.shared.f32 	%f1382, [%r119+3376];
	fma.rn.f32 	%f1383, %f1382, %f1267, %f1213;
	ld.shared.f32 	%f1384, [%r119+3380];
	fma.rn.f32 	%f1385, %f1384, %f1270, %f1383;
	ld.shared.f32 	%f1386, [%r119+3384];
	fma.rn.f32 	%f1387, %f1386, %f1273, %f1385;
	ld.shared.f32 	%f1388, [%r119+3388];
	fma.rn.f32 	%f1389, %f1388, %f1276, %f1387;
	fma.rn.f32 	%f1390, %f1382, %f1278, %f1217;
	fma.rn.f32 	%f1391, %f1384, %f1280, %f1390;
	fma.rn.f32 	%f1392, %f1386, %f1282, %f1391;
	fma.rn.f32 	%f1393, %f1388, %f1284, %f1392;
	fma.rn.f32 	%f1394, %f1382, %f1286, %f1221;
	fma.rn.f32 	%f1395, %f1384, %f1288, %f1394;
	fma.rn.f32 	%f1396, %f1386, %f1290, %f1395;
	fma.rn.f32 	%f1397, %f1388, %f1292, %f1396;
	fma.rn.f32 	%f1398, %f1382, %f1294, %f1225;
	fma.rn.f32 	%f1399, %f1384, %f1296, %f1398;
	fma.rn.f32 	%f1400, %f1386, %f1298, %f1399;
	fma.rn.f32 	%f1401, %f1388, %f1300, %f1400;
	ld.shared.f32 	%f1402, [%r119+3632];
	fma.rn.f32 	%f1403, %f1402, %f1267, %f1233;
	ld.shared.f32 	%f1404, [%r119+3636];
	fma.rn.f32 	%f1405, %f1404, %f1270, %f1403;
	ld.shared.f32 	%f1406, [%r119+3640];
	fma.rn.f32 	%f1407, %f1406, %f1273, %f1405;
	ld.shared.f32 	%f1408, [%r119+3644];
	fma.rn.f32 	%f1409, %f1408, %f1276, %f1407;
	fma.rn.f32 	%f1410, %f1402, %f1278, %f1237;
	fma.rn.f32 	%f1411, %f1404, %f1280, %f1410;
	fma.rn.f32 	%f1412, %f1406, %f1282, %f1411;
	fma.rn.f32 	%f1413, %f1408, %f1284, %f1412;
	fma.rn.f32 	%f1414, %f1402, %f1286, %f1241;
	fma.rn.f32 	%f1415, %f1404, %f1288, %f1414;
	fma.rn.f32 	%f1416, %f1406, %f1290, %f1415;
	fma.rn.f32 	%f1417, %f1408, %f1292, %f1416;
	fma.rn.f32 	%f1418, %f1402, %f1294, %f1245;
	fma.rn.f32 	%f1419, %f1404, %f1296, %f1418;
	fma.rn.f32 	%f1420, %f1406, %f1298, %f1419;
	fma.rn.f32 	%f1421, %f1408, %f1300, %f1420;
	ld.shared.f32 	%f1422, [%r119+3888];
	fma.rn.f32 	%f1423, %f1422, %f1267, %f1253;
	ld.shared.f32 	%f1424, [%r119+3892];
	fma.rn.f32 	%f1425, %f1424, %f1270, %f1423;
	ld.shared.f32 	%f1426, [%r119+3896];
	fma.rn.f32 	%f1427, %f1426, %f1273, %f1425;
	ld.shared.f32 	%f1428, [%r119+3900];
	fma.rn.f32 	%f1429, %f1428, %f1276, %f1427;
	fma.rn.f32 	%f1430, %f1422, %f1278, %f1257;
	fma.rn.f32 	%f1431, %f1424, %f1280, %f1430;
	fma.rn.f32 	%f1432, %f1426, %f1282, %f1431;
	fma.rn.f32 	%f1433, %f1428, %f1284, %f1432;
	fma.rn.f32 	%f1434, %f1422, %f1286, %f1261;
	fma.rn.f32 	%f1435, %f1424, %f1288, %f1434;
	fma.rn.f32 	%f1436, %f1426, %f1290, %f1435;
	fma.rn.f32 	%f1437, %f1428, %f1292, %f1436;
	fma.rn.f32 	%f1438, %f1422, %f1294, %f1265;
	fma.rn.f32 	%f1439, %f1424, %f1296, %f1438;
	fma.rn.f32 	%f1440, %f1426, %f1298, %f1439;
	fma.rn.f32 	%f1441, %f1428, %f1300, %f1440;
	// begin inline asm
	cp.async.wait_group 1;
	// end inline asm
	bar.sync 	0;
	ld.shared.f32 	%f1442, [%r119+4096];
	ld.shared.f32 	%f1443, [%r122+4096];
	fma.rn.f32 	%f1444, %f1442, %f1443, %f1277;
	ld.shared.f32 	%f1445, [%r119+4100];
	ld.shared.f32 	%f1446, [%r122+4224];
	fma.rn.f32 	%f1447, %f1445, %f1446, %f1444;
	ld.shared.f32 	%f1448, [%r119+4104];
	ld.shared.f32 	%f1449, [%r122+4352];
	fma.rn.f32 	%f1450, %f1448, %f1449, %f1447;
	ld.shared.f32 	%f1451, [%r119+4108];
	ld.shared.f32 	%f1452, [%r122+4480];
	fma.rn.f32 	%f1453, %f1451, %f1452, %f1450;
	ld.shared.f32 	%f1454, [%r122+4100];
	fma.rn.f32 	%f1455, %f1442, %f1454, %f1285;
	ld.shared.f32 	%f1456, [%r122+4228];
	fma.rn.f32 	%f1457, %f1445, %f1456, %f1455;
	ld.shared.f32 	%f1458, [%r122+4356];
	fma.rn.f32 	%f1459, %f1448, %f1458, %f1457;
	ld.shared.f32 	%f1460, [%r122+4484];
	fma.rn.f32 	%f1461, %f1451, %f1460, %f1459;
	ld.shared.f32 	%f1462, [%r122+4104];
	fma.rn.f32 	%f1463, %f1442, %f1462, %f1293;
	ld.shared.f32 	%f1464, [%r122+4232];
	fma.rn.f32 	%f1465, %f1445, %f1464, %f1463;
	ld.shared.f32 	%f1466, [%r122+4360];
	fma.rn.f32 	%f1467, %f1448, %f1466, %f1465;
	ld.shared.f32 	%f1468, [%r122+4488];
	fma.rn.f32 	%f1469, %f1451, %f1468, %f1467;
	ld.shared.f32 	%f1470, [%r122+4108];
	fma.rn.f32 	%f1471, %f1442, %f1470, %f1301;
	ld.shared.f32 	%f1472, [%r122+4236];
	fma.rn.f32 	%f1473, %f1445, %f1472, %f1471;
	ld.shared.f32 	%f1474, [%r122+4364];
	fma.rn.f32 	%f1475, %f1448, %f1474, %f1473;
	ld.shared.f32 	%f1476, [%r122+4492];
	fma.rn.f32 	%f1477, %f1451, %f1476, %f1475;
	ld.shared.f32 	%f1478, [%r119+4352];
	fma.rn.f32 	%f1479, %f1478, %f1443, %f1309;
	ld.shared.f32 	%f1480, [%r119+4356];
	fma.rn.f32 	%f1481, %f1480, %f1446, %f1479;
	ld.shared.f32 	%f1482, [%r119+4360];
	fma.rn.f32 	%f1483, %f1482, %f1449, %f1481;
	ld.shared.f32 	%f1484, [%r119+4364];
	fma.rn.f32 	%f1485, %f1484, %f1452, %f1483;
	fma.rn.f32 	%f1486, %f1478, %f1454, %f1313;
	fma.rn.f32 	%f1487, %f1480, %f1456, %f1486;
	fma.rn.f32 	%f1488, %f1482, %f1458, %f1487;
	fma.rn.f32 	%f1489, %f1484, %f1460, %f1488;
	fma.rn.f32 	%f1490, %f1478, %f1462, %f1317;
	fma.rn.f32 	%f1491, %f1480, %f1464, %f1490;
	fma.rn.f32 	%f1492, %f1482, %f1466, %f1491;
	fma.rn.f32 	%f1493, %f1484, %f1468, %f1492;
	fma.rn.f32 	%f1494, %f1478, %f1470, %f1321;
	fma.rn.f32 	%f1495, %f1480, %f1472, %f1494;
	fma.rn.f32 	%f1496, %f1482, %f1474, %f1495;
	fma.rn.f32 	%f1497, %f1484, %f1476, %f1496;
	ld.shared.f32 	%f1498, [%r119+4608];
	fma.rn.f32 	%f1499, %f1498, %f1443, %f1329;
	ld.shared.f32 	%f1500, [%r119+4612];
	fma.rn.f32 	%f1501, %f1500, %f1446, %f1499;
	ld.shared.f32 	%f1502, [%r119+4616];
	fma.rn.f32 	%f1503, %f1502, %f1449, %f1501;
	ld.shared.f32 	%f1504, [%r119+4620];
	fma.rn.f32 	%f1505, %f1504, %f1452, %f1503;
	fma.rn.f32 	%f1506, %f1498, %f1454, %f1333;
	fma.rn.f32 	%f1507, %f1500, %f1456, %f1506;
	fma.rn.f32 	%f1508, %f1502, %f1458, %f1507;
	fma.rn.f32 	%f1509, %f1504, %f1460, %f1508;
	fma.rn.f32 	%f1510, %f1498, %f1462, %f1337;
	fma.rn.f32 	%f1511, %f1500, %f1464, %f1510;
	fma.rn.f32 	%f1512, %f1502, %f1466, %f1511;
	fma.rn.f32 	%f1513, %f1504, %f1468, %f1512;
	fma.rn.f32 	%f1514, %f1498, %f1470, %f1341;
	fma.rn.f32 	%f1515, %f1500, %f1472, %f1514;
	fma.rn.f32 	%f1516, %f1502, %f1474, %f1515;
	fma.rn.f32 	%f1517, %f1504, %f1476, %f1516;
	ld.shared.f32 	%f1518, [%r119+4864];
	fma.rn.f32 	%f1519, %f1518, %f1443, %f1349;
	ld.shared.f32 	%f1520, [%r119+4868];
	fma.rn.f32 	%f1521, %f1520, %f1446, %f1519;
	ld.shared.f32 	%f1522, [%r119+4872];
	fma.rn.f32 	%f1523, %f1522, %f1449, %f1521;
	ld.shared.f32 	%f1524, [%r119+4876];
	fma.rn.f32 	%f1525, %f1524, %f1452, %f1523;
	fma.rn.f32 	%f1526, %f1518, %f1454, %f1353;
	fma.rn.f32 	%f1527, %f1520, %f1456, %f1526;
	fma.rn.f32 	%f1528, %f1522, %f1458, %f1527;
	fma.rn.f32 	%f1529, %f1524, %f1460, %f1528;
	fma.rn.f32 	%f1530, %f1518, %f1462, %f1357;
	fma.rn.f32 	%f1531, %f1520, %f1464, %f1530;
	fma.rn.f32 	%f1532, %f1522, %f1466, %f1531;
	fma.rn.f32 	%f1533, %f1524, %f1468, %f1532;
	fma.rn.f32 	%f1534, %f1518, %f1470, %f1361;
	fma.rn.f32 	%f1535, %f1520, %f1472, %f1534;
	fma.rn.f32 	%f1536, %f1522, %f1474, %f1535;
	fma.rn.f32 	%f1537, %f1524, %f1476, %f1536;
	ld.shared.f32 	%f1538, [%r119+5120];
	fma.rn.f32 	%f1539, %f1538, %f1443, %f1369;
	ld.shared.f32 	%f1540, [%r119+5124];
	fma.rn.f32 	%f1541, %f1540, %f1446, %f1539;
	ld.shared.f32 	%f1542, [%r119+5128];
	fma.rn.f32 	%f1543, %f1542, %f1449, %f1541;
	ld.shared.f32 	%f1544, [%r119+5132];
	fma.rn.f32 	%f1545, %f1544, %f1452, %f1543;
	fma.rn.f32 	%f1546, %f1538, %f1454, %f1373;
	fma.rn.f32 	%f1547, %f1540, %f1456, %f1546;
	fma.rn.f32 	%f1548, %f1542, %f1458, %f1547;
	fma.rn.f32 	%f1549, %f1544, %f1460, %f1548;
	fma.rn.f32 	%f1550, %f1538, %f1462, %f1377;
	fma.rn.f32 	%f1551, %f1540, %f1464, %f1550;
	fma.rn.f32 	%f1552, %f1542, %f1466, %f1551;
	fma.rn.f32 	%f1553, %f1544, %f1468, %f1552;
	fma.rn.f32 	%f1554, %f1538, %f1470, %f1381;
	fma.rn.f32 	%f1555, %f1540, %f1472, %f1554;
	fma.rn.f32 	%f1556, %f1542, %f1474, %f1555;
	fma.rn.f32 	%f1557, %f1544, %f1476, %f1556;
	ld.shared.f32 	%f1558, [%r119+5376];
	fma.rn.f32 	%f1559, %f1558, %f1443, %f1389;
	ld.shared.f32 	%f1560, [%r119+5380];
	fma.rn.f32 	%f1561, %f1560, %f1446, %f1559;
	ld.shared.f32 	%f1562, [%r119+5384];
	fma.rn.f32 	%f1563, %f1562, %f1449, %f1561;
	ld.shared.f32 	%f1564, [%r119+5388];
	fma.rn.f32 	%f1565, %f1564, %f1452, %f1563;
	fma.rn.f32 	%f1566, %f1558, %f1454, %f1393;
	fma.rn.f32 	%f1567, %f1560, %f1456, %f1566;
	fma.rn.f32 	%f1568, %f1562, %f1458, %f1567;
	fma.rn.f32 	%f1569, %f1564, %f1460, %f1568;
	fma.rn.f32 	%f1570, %f1558, %f1462, %f1397;
	fma.rn.f32 	%f1571, %f1560, %f1464, %f1570;
	fma.rn.f32 	%f1572, %f1562, %f1466, %f1571;
	fma.rn.f32 	%f1573, %f1564, %f1468, %f1572;
	fma.rn.f32 	%f1574, %f1558, %f1470, %f1401;
	fma.rn.f32 	%f1575, %f1560, %f1472, %f1574;
	fma.rn.f32 	%f1576, %f1562, %f1474, %f1575;
	fma.rn.f32 	%f1577, %f1564, %f1476, %f1576;
	ld.shared.f32 	%f1578, [%r119+5632];
	fma.rn.f32 	%f1579, %f1578, %f1443, %f1409;
	ld.shared.f32 	%f1580, [%r119+5636];
	fma.rn.f32 	%f1581, %f1580, %f1446, %f1579;
	ld.shared.f32 	%f1582, [%r119+5640];
	fma.rn.f32 	%f1583, %f1582, %f1449, %f1581;
	ld.shared.f32 	%f1584, [%r119+5644];
	fma.rn.f32 	%f1585, %f1584, %f1452, %f1583;
	fma.rn.f32 	%f1586, %f1578, %f1454, %f1413;
	fma.rn.f32 	%f1587, %f1580, %f1456, %f1586;
	fma.rn.f32 	%f1588, %f1582, %f1458, %f1587;
	fma.rn.f32 	%f1589, %f1584, %f1460, %f1588;
	fma.rn.f32 	%f1590, %f1578, %f1462, %f1417;
	fma.rn.f32 	%f1591, %f1580, %f1464, %f1590;
	fma.rn.f32 	%f1592, %f1582, %f1466, %f1591;
	fma.rn.f32 	%f1593, %f1584, %f1468, %f1592;
	fma.rn.f32 	%f1594, %f1578, %f1470, %f1421;
	fma.rn.f32 	%f1595, %f1580, %f1472, %f1594;
	fma.rn.f32 	%f1596, %f1582, %f1474, %f1595;
	fma.rn.f32 	%f1597, %f1584, %f1476, %f1596;
	ld.shared.f32 	%f1598, [%r119+5888];
	fma.rn.f32 	%f1599, %f1598, %f1443, %f1429;
	ld.shared.f32 	%f1600, [%r119+5892];
	fma.rn.f32 	%f1601, %f1600, %f1446, %f1599;
	ld.shared.f32 	%f1602, [%r119+5896];
	fma.rn.f32 	%f1603, %f1602, %f1449, %f1601;
	ld.shared.f32 	%f1604, [%r119+5900];
	fma.rn.f32 	%f1605, %f1604, %f1452, %f1603;
	fma.rn.f32 	%f1606, %f1598, %f1454, %f1433;
	fma.rn.f32 	%f1607, %f1600, %f1456, %f1606;
	fma.rn.f32 	%f1608, %f1602, %f1458, %f1607;
	fma.rn.f32 	%f1609, %f1604, %f1460, %f1608;
	fma.rn.f32 	%f1610, %f1598, %f1462, %f1437;
	fma.rn.f32 	%f1611, %f1600, %f1464, %f1610;
	fma.rn.f32 	%f1612, %f1602, %f1466, %f1611;
	fma.rn.f32 	%f1613, %f1604, %f1468, %f1612;
	fma.rn.f32 	%f1614, %f1598, %f1470, %f1441;
	fma.rn.f32 	%f1615, %f1600, %f1472, %f1614;
	fma.rn.f32 	%f1616, %f1602, %f1474, %f1615;
	fma.rn.f32 	%f1617, %f1604, %f1476, %f1616;
	ld.shared.f32 	%f1618, [%r119+4112];
	ld.shared.f32 	%f1619, [%r122+4608];
	fma.rn.f32 	%f1620, %f1618, %f1619, %f1453;
	ld.shared.f32 	%f1621, [%r119+4116];
	ld.shared.f32 	%f1622, [%r122+4736];
	fma.rn.f32 	%f1623, %f1621, %f1622, %f1620;
	ld.shared.f32 	%f1624, [%r119+4120];
	ld.shared.f32 	%f1625, [%r122+4864];
	fma.rn.f32 	%f1626, %f1624, %f1625, %f1623;
	ld.shared.f32 	%f1627, [%r119+4124];
	ld.shared.f32 	%f1628, [%r122+4992];
	fma.rn.f32 	%f1629, %f1627, %f1628, %f1626;
	ld.shared.f32 	%f1630, [%r122+4612];
	fma.rn.f32 	%f1631, %f1618, %f1630, %f1461;
	ld.shared.f32 	%f1632, [%r122+4740];
	fma.rn.f32 	%f1633, %f1621, %f1632, %f1631;
	ld.shared.f32 	%f1634, [%r122+4868];
	fma.rn.f32 	%f1635, %f1624, %f1634, %f1633;
	ld.shared.f32 	%f1636, [%r122+4996];
	fma.rn.f32 	%f1637, %f1627, %f1636, %f1635;
	ld.shared.f32 	%f1638, [%r122+4616];
	fma.rn.f32 	%f1639, %f1618, %f1638, %f1469;
	ld.shared.f32 	%f1640, [%r122+4744];
	fma.rn.f32 	%f1641, %f1621, %f1640, %f1639;
	ld.shared.f32 	%f1642, [%r122+4872];
	fma.rn.f32 	%f1643, %f1624, %f1642, %f1641;
	ld.shared.f32 	%f1644, [%r122+5000];
	fma.rn.f32 	%f1645, %f1627, %f1644, %f1643;
	ld.shared.f32 	%f1646, [%r122+4620];
	fma.rn.f32 	%f1647, %f1618, %f1646, %f1477;
	ld.shared.f32 	%f1648, [%r122+4748];
	fma.rn.f32 	%f1649, %f1621, %f1648, %f1647;
	ld.shared.f32 	%f1650, [%r122+4876];
	fma.rn.f32 	%f1651, %f1624, %f1650, %f1649;
	ld.shared.f32 	%f1652, [%r122+5004];
	fma.rn.f32 	%f1653, %f1627, %f1652, %f1651;
	ld.shared.f32 	%f1654, [%r119+4368];
	fma.rn.f32 	%f1655, %f1654, %f1619, %f1485;
	ld.shared.f32 	%f1656, [%r119+4372];
	fma.rn.f32 	%f1657, %f1656, %f1622, %f1655;
	ld.shared.f32 	%f1658, [%r119+4376];
	fma.rn.f32 	%f1659, %f1658, %f1625, %f1657;
	ld.shared.f32 	%f1660, [%r119+4380];
	fma.rn.f32 	%f1661, %f1660, %f1628, %f1659;
	fma.rn.f32 	%f1662, %f1654, %f1630, %f1489;
	fma.rn.f32 	%f1663, %f1656, %f1632, %f1662;
	fma.rn.f32 	%f1664, %f1658, %f1634, %f1663;
	fma.rn.f32 	%f1665, %f1660, %f1636, %f1664;
	fma.rn.f32 	%f1666, %f1654, %f1638, %f1493;
	fma.rn.f32 	%f1667, %f1656, %f1640, %f1666;
	fma.rn.f32 	%f1668, %f1658, %f1642, %f1667;
	fma.rn.f32 	%f1669, %f1660, %f1644, %f1668;
	fma.rn.f32 	%f1670, %f1654, %f1646, %f1497;
	fma.rn.f32 	%f1671, %f1656, %f1648, %f1670;
	fma.rn.f32 	%f1672, %f1658, %f1650, %f1671;
	fma.rn.f32 	%f1673, %f1660, %f1652, %f1672;
	ld.shared.f32 	%f1674, [%r119+4624];
	fma.rn.f32 	%f1675, %f1674, %f1619, %f1505;
	ld.shared.f32 	%f1676, [%r119+4628];
	fma.rn.f32 	%f1677, %f1676, %f1622, %f1675;
	ld.shared.f32 	%f1678, [%r119+4632];
	fma.rn.f32 	%f1679, %f1678, %f1625, %f1677;
	ld.shared.f32 	%f1680, [%r119+4636];
	fma.rn.f32 	%f1681, %f1680, %f1628, %f1679;
	fma.rn.f32 	%f1682, %f1674, %f1630, %f1509;
	fma.rn.f32 	%f1683, %f1676, %f1632, %f1682;
	fma.rn.f32 	%f1684, %f1678, %f1634, %f1683;
	fma.rn.f32 	%f1685, %f1680, %f1636, %f1684;
	fma.rn.f32 	%f1686, %f1674, %f1638, %f1513;
	fma.rn.f32 	%f1687, %f1676, %f1640, %f1686;
	fma.rn.f32 	%f1688, %f1678, %f1642, %f1687;
	fma.rn.f32 	%f1689, %f1680, %f1644, %f1688;
	fma.rn.f32 	%f1690, %f1674, %f1646, %f1517;
	fma.rn.f32 	%f1691, %f1676, %f1648, %f1690;
	fma.rn.f32 	%f1692, %f1678, %f1650, %f1691;
	fma.rn.f32 	%f1693, %f1680, %f1652, %f1692;
	ld.shared.f32 	%f1694, [%r119+4880];
	fma.rn.f32 	%f1695, %f1694, %f1619, %f1525;
	ld.shared.f32 	%f1696, [%r119+4884];
	fma.rn.f32 	%f1697, %f1696, %f1622, %f1695;
	ld.shared.f32 	%f1698, [%r119+4888];
	fma.rn.f32 	%f1699, %f1698, %f1625, %f1697;
	ld.shared.f32 	%f1700, [%r119+4892];
	fma.rn.f32 	%f1701, %f1700, %f1628, %f1699;
	fma.rn.f32 	%f1702, %f1694, %f1630, %f1529;
	fma.rn.f32 	%f1703, %f1696, %f1632, %f1702;
	fma.rn.f32 	%f1704, %f1698, %f1634, %f1703;
	fma.rn.f32 	%f1705, %f1700, %f1636, %f1704;
	fma.rn.f32 	%f1706, %f1694, %f1638, %f1533;
	fma.rn.f32 	%f1707, %f1696, %f1640, %f1706;
	fma.rn.f32 	%f1708, %f1698, %f1642, %f1707;
	fma.rn.f32 	%f1709, %f1700, %f1644, %f1708;
	fma.rn.f32 	%f1710, %f1694, %f1646, %f1537;
	fma.rn.f32 	%f1711, %f1696, %f1648, %f1710;
	fma.rn.f32 	%f1712, %f1698, %f1650, %f1711;
	fma.rn.f32 	%f1713, %f1700, %f1652, %f1712;
	ld.shared.f32 	%f1714, [%r119+5136];
	fma.rn.f32 	%f1715, %f1714, %f1619, %f1545;
	ld.shared.f32 	%f1716, [%r119+5140];
	fma.rn.f32 	%f1717, %f1716, %f1622, %f1715;
	ld.shared.f32 	%f1718, [%r119+5144];
	fma.rn.f32 	%f1719, %f1718, %f1625, %f1717;
	ld.shared.f32 	%f1720, [%r119+5148];
	fma.rn.f32 	%f1721, %f1720, %f1628, %f1719;
	fma.rn.f32 	%f1722, %f1714, %f1630, %f1549;
	fma.rn.f32 	%f1723, %f1716, %f1632, %f1722;
	fma.rn.f32 	%f1724, %f1718, %f1634, %f1723;
	fma.rn.f32 	%f1725, %f1720, %f1636, %f1724;
	fma.rn.f32 	%f1726, %f1714, %f1638, %f1553;
	fma.rn.f32 	%f1727, %f1716, %f1640, %f1726;
	fma.rn.f32 	%f1728, %f1718, %f1642, %f1727;
	fma.rn.f32 	%f1729, %f1720, %f1644, %f1728;
	fma.rn.f32 	%f1730, %f1714, %f1646, %f1557;
	fma.rn.f32 	%f1731, %f1716, %f1648, %f1730;
	fma.rn.f32 	%f1732, %f1718, %f1650, %f1731;
	fma.rn.f32 	%f1733, %f1720, %f1652, %f1732;
	ld.shared.f32 	%f1734, [%r119+5392];
	fma.rn.f32 	%f1735, %f1734, %f1619, %f1565;
	ld.shared.f32 	%f1736, [%r119+5396];
	fma.rn.f32 	%f1737, %f1736, %f1622, %f1735;
	ld.shared.f32 	%f1738, [%r119+5400];
	fma.rn.f32 	%f1739, %f1738, %f1625, %f1737;
	ld.shared.f32 	%f1740, [%r119+5404];
	fma.rn.f32 	%f1741, %f1740, %f1628, %f1739;
	fma.rn.f32 	%f1742, %f1734, %f1630, %f1569;
	fma.rn.f32 	%f1743, %f1736, %f1632, %f1742;
	fma.rn.f32 	%f1744, %f1738, %f1634, %f1743;
	fma.rn.f32 	%f1745, %f1740, %f1636, %f1744;
	fma.rn.f32 	%f1746, %f1734, %f1638, %f1573;
	fma.rn.f32 	%f1747, %f1736, %f1640, %f1746;
	fma.rn.f32 	%f1748, %f1738, %f1642, %f1747;
	fma.rn.f32 	%f1749, %f1740, %f1644, %f1748;
	fma.rn.f32 	%f1750, %f1734, %f1646, %f1577;
	fma.rn.f32 	%f1751, %f1736, %f1648, %f1750;
	fma.rn.f32 	%f1752, %f1738, %f1650, %f1751;
	fma.rn.f32 	%f1753, %f1740, %f1652, %f1752;
	ld.shared.f32 	%f1754, [%r119+5648];
	fma.rn.f32 	%f1755, %f1754, %f1619, %f1585;
	ld.shared.f32 	%f1756, [%r119+5652];
	fma.rn.f32 	%f1757, %f1756, %f1622, %f1755;
	ld.shared.f32 	%f1758, [%r119+5656];
	fma.rn.f32 	%f1759, %f1758, %f1625, %f1757;
	ld.shared.f32 	%f1760, [%r119+5660];
	fma.rn.f32 	%f1761, %f1760, %f1628, %f1759;
	fma.rn.f32 	%f1762, %f1754, %f1630, %f1589;
	fma.rn.f32 	%f1763, %f1756, %f1632, %f1762;
	fma.rn.f32 	%f1764, %f1758, %f1634, %f1763;
	fma.rn.f32 	%f1765, %f1760, %f1636, %f1764;
	fma.rn.f32 	%f1766, %f1754, %f1638, %f1593;
	fma.rn.f32 	%f1767, %f1756, %f1640, %f1766;
	fma.rn.f32 	%f1768, %f1758, %f1642, %f1767;
	fma.rn.f32 	%f1769, %f1760, %f1644, %f1768;
	fma.rn.f32 	%f1770, %f1754, %f1646, %f1597;
	fma.rn.f32 	%f1771, %f1756, %f1648, %f1770;
	fma.rn.f32 	%f1772, %f1758, %f1650, %f1771;
	fma.rn.f32 	%f1773, %f1760, %f1652, %f1772;
	ld.shared.f32 	%f1774, [%r119+5904];
	fma.rn.f32 	%f1775, %f1774, %f1619, %f1605;
	ld.shared.f32 	%f1776, [%r119+5908];
	fma.rn.f32 	%f1777, %f1776, %f1622, %f1775;
	ld.shared.f32 	%f1778, [%r119+5912];
	fma.rn.f32 	%f1779, %f1778, %f1625, %f1777;
	ld.shared.f32 	%f1780, [%r119+5916];
	fma.rn.f32 	%f1781, %f1780, %f1628, %f1779;
	fma.rn.f32 	%f1782, %f1774, %f1630, %f1609;
	fma.rn.f32 	%f1783, %f1776, %f1632, %f1782;
	fma.rn.f32 	%f1784, %f1778, %f1634, %f1783;
	fma.rn.f32 	%f1785, %f1780, %f1636, %f1784;
	fma.rn.f32 	%f1786, %f1774, %f1638, %f1613;
	fma.rn.f32 	%f1787, %f1776, %f1640, %f1786;
	fma.rn.f32 	%f1788, %f1778, %f1642, %f1787;
	fma.rn.f32 	%f1789, %f1780, %f1644, %f1788;
	fma.rn.f32 	%f1790, %f1774, %f1646, %f1617;
	fma.rn.f32 	%f1791, %f1776, %f1648, %f1790;
	fma.rn.f32 	%f1792, %f1778, %f1650, %f1791;
	fma.rn.f32 	%f1793, %f1780, %f1652, %f1792;
	ld.shared.f32 	%f1794, [%r119+4128];
	ld.shared.f32 	%f1795, [%r122+5120];
	fma.rn.f32 	%f1796, %f1794, %f1795, %f1629;
	ld.shared.f32 	%f1797, [%r119+4132];
	ld.shared.f32 	%f1798, [%r122+5248];
	fma.rn.f32 	%f1799, %f1797, %f1798, %f1796;
	ld.shared.f32 	%f1800, [%r119+4136];
	ld.shared.f32 	%f1801, [%r122+5376];
	fma.rn.f32 	%f1802, %f1800, %f1801, %f1799;
	ld.shared.f32 	%f1803, [%r119+4140];
	ld.shared.f32 	%f1804, [%r122+5504];
	fma.rn.f32 	%f1805, %f1803, %f1804, %f1802;
	ld.shared.f32 	%f1806, [%r122+5124];
	fma.rn.f32 	%f1807, %f1794, %f1806, %f1637;
	ld.shared.f32 	%f1808, [%r122+5252];
	fma.rn.f32 	%f1809, %f1797, %f1808, %f1807;
	ld.shared.f32 	%f1810, [%r122+5380];
	fma.rn.f32 	%f1811, %f1800, %f1810, %f1809;
	ld.shared.f32 	%f1812, [%r122+5508];
	fma.rn.f32 	%f1813, %f1803, %f1812, %f1811;
	ld.shared.f32 	%f1814, [%r122+5128];
	fma.rn.f32 	%f1815, %f1794, %f1814, %f1645;
	ld.shared.f32 	%f1816, [%r122+5256];
	fma.rn.f32 	%f1817, %f1797, %f1816, %f1815;
	ld.shared.f32 	%f1818, [%r122+5384];
	fma.rn.f32 	%f1819, %f1800, %f1818, %f1817;
	ld.shared.f32 	%f1820, [%r122+5512];
	fma.rn.f32 	%f1821, %f1803, %f1820, %f1819;
	ld.shared.f32 	%f1822, [%r122+5132];
	fma.rn.f32 	%f1823, %f1794, %f1822, %f1653;
	ld.shared.f32 	%f1824, [%r122+5260];
	fma.rn.f32 	%f1825, %f1797, %f1824, %f1823;
	ld.shared.f32 	%f1826, [%r122+5388];
	fma.rn.f32 	%f1827, %f1800, %f1826, %f1825;
	ld.shared.f32 	%f1828, [%r122+5516];
	fma.rn.f32 	%f1829, %f1803, %f1828, %f1827;
	ld.shared.f32 	%f1830, [%r119+4384];
	fma.rn.f32 	%f1831, %f1830, %f1795, %f1661;
	ld.shared.f32 	%f1832, [%r119+4388];
	fma.rn.f32 	%f1833, %f1832, %f1798, %f1831;
	ld.shared.f32 	%f1834, [%r119+4392];
	fma.rn.f32 	%f1835, %f1834, %f1801, %f1833;
	ld.shared.f32 	%f1836, [%r119+4396];
	fma.rn.f32 	%f1837, %f1836, %f1804, %f1835;
	fma.rn.f32 	%f1838, %f1830, %f1806, %f1665;
	fma.rn.f32 	%f1839, %f1832, %f1808, %f1838;
	fma.rn.f32 	%f1840, %f1834, %f1810, %f1839;
	fma.rn.f32 	%f1841, %f1836, %f1812, %f1840;
	fma.rn.f32 	%f1842, %f1830, %f1814, %f1669;
	fma.rn.f32 	%f1843, %f1832, %f1816, %f1842;
	fma.rn.f32 	%f1844, %f1834, %f1818, %f1843;
	fma.rn.f32 	%f1845, %f1836, %f1820, %f1844;
	fma.rn.f32 	%f1846, %f1830, %f1822, %f1673;
	fma.rn.f32 	%f1847, %f1832, %f1824, %f1846;
	fma.rn.f32 	%f1848, %f1834, %f1826, %f1847;
	fma.rn.f32 	%f1849, %f1836, %f1828, %f1848;
	ld.shared.f32 	%f1850, [%r119+4640];
	fma.rn.f32 	%f1851, %f1850, %f1795, %f1681;
	ld.shared.f32 	%f1852, [%r119+4644];
	fma.rn.f32 	%f1853, %f1852, %f1798, %f1851;
	ld.shared.f32 	%f1854, [%r119+4648];
	fma.rn.f32 	%f1855, %f1854, %f1801, %f1853;
	ld.shared.f32 	%f1856, [%r119+4652];
	fma.rn.f32 	%f1857, %f1856, %f1804, %f1855;
	fma.rn.f32 	%f1858, %f1850, %f1806, %f1685;
	fma.rn.f32 	%f1859, %f1852, %f1808, %f1858;
	fma.rn.f32 	%f1860, %f1854, %f1810, %f1859;
	fma.rn.f32 	%f1861, %f1856, %f1812, %f1860;
	fma.rn.f32 	%f1862, %f1850, %f1814, %f1689;
	fma.rn.f32 	%f1863, %f1852, %f1816, %f1862;
	fma.rn.f32 	%f1864, %f1854, %f1818, %f1863;
	fma.rn.f32 	%f1865, %f1856, %f1820, %f1864;
	fma.rn.f32 	%f1866, %f1850, %f1822, %f1693;
	fma.rn.f32 	%f1867, %f1852, %f1824, %f1866;
	fma.rn.f32 	%f1868, %f1854, %f1826, %f1867;
	fma.rn.f32 	%f1869, %f1856, %f1828, %f1868;
	ld.shared.f32 	%f1870, [%r119+4896];
	fma.rn.f32 	%f1871, %f1870, %f1795, %f1701;
	ld.shared.f32 	%f1872, [%r119+4900];
	fma.rn.f32 	%f1873, %f1872, %f1798, %f1871;
	ld.shared.f32 	%f1874, [%r119+4904];
	fma.rn.f32 	%f1875, %f1874, %f1801, %f1873;
	ld.shared.f32 	%f1876, [%r119+4908];
	fma.rn.f32 	%f1877, %f1876, %f1804, %f1875;
	fma.rn.f32 	%f1878, %f1870, %f1806, %f1705;
	fma.rn.f32 	%f1879, %f1872, %f1808, %f1878;
	fma.rn.f32 	%f1880, %f1874, %f1810, %f1879;
	fma.rn.f32 	%f1881, %f1876, %f1812, %f1880;
	fma.rn.f32 	%f1882, %f1870, %f1814, %f1709;
	fma.rn.f32 	%f1883, %f1872, %f1816, %f1882;
	fma.rn.f32 	%f1884, %f1874, %f1818, %f1883;
	fma.rn.f32 	%f1885, %f1876, %f1820, %f1884;
	fma.rn.f32 	%f1886, %f1870, %f1822, %f1713;
	fma.rn.f32 	%f1887, %f1872, %f1824, %f1886;
	fma.rn.f32 	%f1888, %f1874, %f1826, %f1887;
	fma.rn.f32 	%f1889, %f1876, %f1828, %f1888;
	ld.shared.f32 	%f1890, [%r119+5152];
	fma.rn.f32 	%f1891, %f1890, %f1795, %f1721;
	ld.shared.f32 	%f1892, [%r119+5156];
	fma.rn.f32 	%f1893, %f1892, %f1798, %f1891;
	ld.shared.f32 	%f1894, [%r119+5160];
	fma.rn.f32 	%f1895, %f1894, %f1801, %f1893;
	ld.shared.f32 	%f1896, [%r119+5164];
	fma.rn.f32 	%f1897, %f1896, %f1804, %f1895;
	fma.rn.f32 	%f1898, %f1890, %f1806, %f1725;
	fma.rn.f32 	%f1899, %f1892, %f1808, %f1898;
	fma.rn.f32 	%f1900, %f1894, %f1810, %f1899;
	fma.rn.f32 	%f1901, %f1896, %f1812, %f1900;
	fma.rn.f32 	%f1902, %f1890, %f1814, %f1729;
	fma.rn.f32 	%f1903, %f1892, %f1816, %f1902;
	fma.rn.f32 	%f1904, %f1894, %f1818, %f1903;
	fma.rn.f32 	%f1905, %f1896, %f1820, %f1904;
	fma.rn.f32 	%f1906, %f1890, %f1822, %f1733;
	fma.rn.f32 	%f1907, %f1892, %f1824, %f1906;
	fma.rn.f32 	%f1908, %f1894, %f1826, %f1907;
	fma.rn.f32 	%f1909, %f1896, %f1828, %f1908;
	ld.shared.f32 	%f1910, [%r119+5408];
	fma.rn.f32 	%f1911, %f1910, %f1795, %f1741;
	ld.shared.f32 	%f1912, [%r119+5412];
	fma.rn.f32 	%f1913, %f1912, %f1798, %f1911;
	ld.shared.f32 	%f1914, [%r119+5416];
	fma.rn.f32 	%f1915, %f1914, %f1801, %f1913;
	ld.shared.f32 	%f1916, [%r119+5420];
	fma.rn.f32 	%f1917, %f1916, %f1804, %f1915;
	fma.rn.f32 	%f1918, %f1910, %f1806, %f1745;
	fma.rn.f32 	%f1919, %f1912, %f1808, %f1918;
	fma.rn.f32 	%f1920, %f1914, %f1810, %f1919;
	fma.rn.f32 	%f1921, %f1916, %f1812, %f1920;
	fma.rn.f32 	%f1922, %f1910, %f1814, %f1749;
	fma.rn.f32 	%f1923, %f1912, %f1816, %f1922;
	fma.rn.f32 	%f1924, %f1914, %f1818, %f1923;
	fma.rn.f32 	%f1925, %f1916, %f1820, %f1924;
	fma.rn.f32 	%f1926, %f1910, %f1822, %f1753;
	fma.rn.f32 	%f1927, %f1912, %f1824, %f1926;
	fma.rn.f32 	%f1928, %f1914, %f1826, %f1927;
	fma.rn.f32 	%f1929, %f1916, %f1828, %f1928;
	ld.shared.f32 	%f1930, [%r119+5664];
	fma.rn.f32 	%f1931, %f1930, %f1795, %f1761;
	ld.shared.f32 	%f1932, [%r119+5668];
	fma.rn.f32 	%f1933, %f1932, %f1798, %f1931;
	ld.shared.f32 	%f1934, [%r119+5672];
	fma.rn.f32 	%f1935, %f1934, %f1801, %f1933;
	ld.shared.f32 	%f1936, [%r119+5676];
	fma.rn.f32 	%f1937, %f1936, %f1804, %f1935;
	fma.rn.f32 	%f1938, %f1930, %f1806, %f1765;
	fma.rn.f32 	%f1939, %f1932, %f1808, %f1938;
	fma.rn.f32 	%f1940, %f1934, %f1810, %f1939;
	fma.rn.f32 	%f1941, %f1936, %f1812, %f1940;
	fma.rn.f32 	%f1942, %f1930, %f1814, %f1769;
	fma.rn.f32 	%f1943, %f1932, %f1816, %f1942;
	fma.rn.f32 	%f1944, %f1934, %f1818, %f1943;
	fma.rn.f32 	%f1945, %f1936, %f1820, %f1944;
	fma.rn.f32 	%f1946, %f1930, %f1822, %f1773;
	fma.rn.f32 	%f1947, %f1932, %f1824, %f1946;
	fma.rn.f32 	%f1948, %f1934, %f1826, %f1947;
	fma.rn.f32 	%f1949, %f1936, %f1828, %f1948;
	ld.shared.f32 	%f1950, [%r119+5920];
	fma.rn.f32 	%f1951, %f1950, %f1795, %f1781;
	ld.shared.f32 	%f1952, [%r119+5924];
	fma.rn.f32 	%f1953, %f1952, %f1798, %f1951;
	ld.shared.f32 	%f1954, [%r119+5928];
	fma.rn.f32 	%f1955, %f1954, %f1801, %f1953;
	ld.shared.f32 	%f1956, [%r119+5932];
	fma.rn.f32 	%f1957, %f1956, %f1804, %f1955;
	fma.rn.f32 	%f1958, %f1950, %f1806, %f1785;
	fma.rn.f32 	%f1959, %f1952, %f1808, %f1958;
	fma.rn.f32 	%f1960, %f1954, %f1810, %f1959;
	fma.rn.f32 	%f1961, %f1956, %f1812, %f1960;
	fma.rn.f32 	%f1962, %f1950, %f1814, %f1789;
	fma.rn.f32 	%f1963, %f1952, %f1816, %f1962;
	fma.rn.f32 	%f1964, %f1954, %f1818, %f1963;
	fma.rn.f32 	%f1965, %f1956, %f1820, %f1964;
	fma.rn.f32 	%f1966, %f1950, %f1822, %f1793;
	fma.rn.f32 	%f1967, %f1952, %f1824, %f1966;
	fma.rn.f32 	%f1968, %f1954, %f1826, %f1967;
	fma.rn.f32 	%f1969, %f1956, %f1828, %f1968;
	ld.shared.f32 	%f1970, [%r119+4144];
	ld.shared.f32 	%f1971, [%r122+5632];
	fma.rn.f32 	%f1972, %f1970, %f1971, %f1805;
	ld.shared.f32 	%f1973, [%r119+4148];
	ld.shared.f32 	%f1974, [%r122+5760];
	fma.rn.f32 	%f1975, %f1973, %f1974, %f1972;
	ld.shared.f32 	%f1976, [%r119+4152];
	ld.shared.f32 	%f1977, [%r122+5888];
	fma.rn.f32 	%f1978, %f1976, %f1977, %f1975;
	ld.shared.f32 	%f1979, [%r119+4156];
	ld.shared.f32 	%f1980, [%r122+6016];
	fma.rn.f32 	%f1981, %f1979, %f1980, %f1978;
	ld.shared.f32 	%f1982, [%r122+5636];
	fma.rn.f32 	%f1983, %f1970, %f1982, %f1813;
	ld.shared.f32 	%f1984, [%r122+5764];
	fma.rn.f32 	%f1985, %f1973, %f1984, %f1983;
	ld.shared.f32 	%f1986, [%r122+5892];
	fma.rn.f32 	%f1987, %f1976, %f1986, %f1985;
	ld.shared.f32 	%f1988, [%r122+6020];
	fma.rn.f32 	%f1989, %f1979, %f1988, %f1987;
	ld.shared.f32 	%f1990, [%r122+5640];
	fma.rn.f32 	%f1991, %f1970, %f1990, %f1821;
	ld.shared.f32 	%f1992, [%r122+5768];
	fma.rn.f32 	%f1993, %f1973, %f1992, %f1991;
	ld.shared.f32 	%f1994, [%r122+5896];
	fma.rn.f32 	%f1995, %f1976, %f1994, %f1993;
	ld.shared.f32 	%f1996, [%r122+6024];
	fma.rn.f32 	%f1997, %f1979, %f1996, %f1995;
	ld.shared.f32 	%f1998, [%r122+5644];
	fma.rn.f32 	%f1999, %f1970, %f1998, %f1829;
	ld.shared.f32 	%f2000, [%r122+5772];
	fma.rn.f32 	%f2001, %f1973, %f2000, %f1999;
	ld.shared.f32 	%f2002, [%r122+5900];
	fma.rn.f32 	%f2003, %f1976, %f2002, %f2001;
	ld.shared.f32 	%f2004, [%r122+6028];
	fma.rn.f32 	%f2005, %f1979, %f2004, %f2003;
	ld.shared.f32 	%f2006, [%r119+4400];
	fma.rn.f32 	%f2007, %f2006, %f1971, %f1837;
	ld.shared.f32 	%f2008, [%r119+4404];
	fma.rn.f32 	%f2009, %f2008, %f1974, %f2007;
	ld.shared.f32 	%f2010, [%r119+4408];
	fma.rn.f32 	%f2011, %f2010, %f1977, %f2009;
	ld.shared.f32 	%f2012, [%r119+4412];
	fma.rn.f32 	%f2013, %f2012, %f1980, %f2011;
	fma.rn.f32 	%f2014, %f2006, %f1982, %f1841;
	fma.rn.f32 	%f2015, %f2008, %f1984, %f2014;
	fma.rn.f32 	%f2016, %f2010, %f1986, %f2015;
	fma.rn.f32 	%f2017, %f2012, %f1988, %f2016;
	fma.rn.f32 	%f2018, %f2006, %f1990, %f1845;
	fma.rn.f32 	%f2019, %f2008, %f1992, %f2018;
	fma.rn.f32 	%f2020, %f2010, %f1994, %f2019;
	fma.rn.f32 	%f2021, %f2012, %f1996, %f2020;
	fma.rn.f32 	%f2022, %f2006, %f1998, %f1849;
	fma.rn.f32 	%f2023, %f2008, %f2000, %f2022;
	fma.rn.f32 	%f2024, %f2010, %f2002, %f2023;
	fma.rn.f32 	%f2025, %f2012, %f2004, %f2024;
	ld.shared.f32 	%f2026, [%r119+4656];
	fma.rn.f32 	%f2027, %f2026, %f1971, %f1857;
	ld.shared.f32 	%f2028, [%r119+4660];
	fma.rn.f32 	%f2029, %f2028, %f1974, %f2027;
	ld.shared.f32 	%f2030, [%r119+4664];
	fma.rn.f32 	%f2031, %f2030, %f1977, %f2029;
	ld.shared.f32 	%f2032, [%r119+4668];
	fma.rn.f32 	%f2033, %f2032, %f1980, %f2031;
	fma.rn.f32 	%f2034, %f2026, %f1982, %f1861;
	fma.rn.f32 	%f2035, %f2028, %f1984, %f2034;
	fma.rn.f32 	%f2036, %f2030, %f1986, %f2035;
	fma.rn.f32 	%f2037, %f2032, %f1988, %f2036;
	fma.rn.f32 	%f2038, %f2026, %f1990, %f1865;
	fma.rn.f32 	%f2039, %f2028, %f1992, %f2038;
	fma.rn.f32 	%f2040, %f2030, %f1994, %f2039;
	fma.rn.f32 	%f2041, %f2032, %f1996, %f2040;
	fma.rn.f32 	%f2042, %f2026, %f1998, %f1869;
	fma.rn.f32 	%f2043, %f2028, %f2000, %f2042;
	fma.rn.f32 	%f2044, %f2030, %f2002, %f2043;
	fma.rn.f32 	%f2045, %f2032, %f2004, %f2044;
	ld.shared.f32 	%f2046, [%r119+4912];
	fma.rn.f32 	%f2047, %f2046, %f1971, %f1877;
	ld.shared.f32 	%f2048, [%r119+4916];
	fma.rn.f32 	%f2049, %f2048, %f1974, %f2047;
	ld.shared.f32 	%f2050, [%r119+4920];
	fma.rn.f32 	%f2051, %f2050, %f1977, %f2049;
	ld.shared.f32 	%f2052, [%r119+4924];
	fma.rn.f32 	%f2053, %f2052, %f1980, %f2051;
	fma.rn.f32 	%f2054, %f2046, %f1982, %f1881;
	fma.rn.f32 	%f2055, %f2048, %f1984, %f2054;
	fma.rn.f32 	%f2056, %f2050, %f1986, %f2055;
	fma.rn.f32 	%f2057, %f2052, %f1988, %f2056;
	fma.rn.f32 	%f2058, %f2046, %f1990, %f1885;
	fma.rn.f32 	%f2059, %f2048, %f1992, %f2058;
	fma.rn.f32 	%f2060, %f2050, %f1994, %f2059;
	fma.rn.f32 	%f2061, %f2052, %f1996, %f2060;
	fma.rn.f32 	%f2062, %f2046, %f1998, %f1889;
	fma.rn.f32 	%f2063, %f2048, %f2000, %f2062;
	fma.rn.f32 	%f2064, %f2050, %f2002, %f2063;
	fma.rn.f32 	%f2065, %f2052, %f2004, %f2064;
	ld.shared.f32 	%f2066, [%r119+5168];
	fma.rn.f32 	%f2067, %f2066, %f1971, %f1897;
	ld.shared.f32 	%f2068, [%r119+5172];
	fma.rn.f32 	%f2069, %f2068, %f1974, %f2067;
	ld.shared.f32 	%f2070, [%r119+5176];
	fma.rn.f32 	%f2071, %f2070, %f1977, %f2069;
	ld.shared.f32 	%f2072, [%r119+5180];
	fma.rn.f32 	%f2073, %f2072, %f1980, %f2071;
	fma.rn.f32 	%f2074, %f2066, %f1982, %f1901;
	fma.rn.f32 	%f2075, %f2068, %f1984, %f2074;
	fma.rn.f32 	%f2076, %f2070, %f1986, %f2075;
	fma.rn.f32 	%f2077, %f2072, %f1988, %f2076;
	fma.rn.f32 	%f2078, %f2066, %f1990, %f1905;
	fma.rn.f32 	%f2079, %f2068, %f1992, %f2078;
	fma.rn.f32 	%f2080, %f2070, %f1994, %f2079;
	fma.rn.f32 	%f2081, %f2072, %f1996, %f2080;
	fma.rn.f32 	%f2082, %f2066, %f1998, %f1909;
	fma.rn.f32 	%f2083, %f2068, %f2000, %f2082;
	fma.rn.f32 	%f2084, %f2070, %f2002, %f2083;
	fma.rn.f32 	%f2085, %f2072, %f2004, %f2084;
	ld.shared.f32 	%f2086, [%r119+5424];
	fma.rn.f32 	%f2087, %f2086, %f1971, %f1917;
	ld.shared.f32 	%f2088, [%r119+5428];
	fma.rn.f32 	%f2089, %f2088, %f1974, %f2087;
	ld.shared.f32 	%f2090, [%r119+5432];
	fma.rn.f32 	%f2091, %f2090, %f1977, %f2089;
	ld.shared.f32 	%f2092, [%r119+5436];
	fma.rn.f32 	%f2093, %f2092, %f1980, %f2091;
	fma.rn.f32 	%f2094, %f2086, %f1982, %f1921;
	fma.rn.f32 	%f2095, %f2088, %f1984, %f2094;
	fma.rn.f32 	%f2096, %f2090, %f1986, %f2095;
	fma.rn.f32 	%f2097, %f2092, %f1988, %f2096;
	fma.rn.f32 	%f2098, %f2086, %f1990, %f1925;
	fma.rn.f32 	%f2099, %f2088, %f1992, %f2098;
	fma.rn.f32 	%f2100, %f2090, %f1994, %f2099;
	fma.rn.f32 	%f2101, %f2092, %f1996, %f2100;
	fma.rn.f32 	%f2102, %f2086, %f1998, %f1929;
	fma.rn.f32 	%f2103, %f2088, %f2000, %f2102;
	fma.rn.f32 	%f2104, %f2090, %f2002, %f2103;
	fma.rn.f32 	%f2105, %f2092, %f2004, %f2104;
	ld.shared.f32 	%f2106, [%r119+5680];
	fma.rn.f32 	%f2107, %f2106, %f1971, %f1937;
	ld.shared.f32 	%f2108, [%r119+5684];
	fma.rn.f32 	%f2109, %f2108, %f1974, %f2107;
	ld.shared.f32 	%f2110, [%r119+5688];
	fma.rn.f32 	%f2111, %f2110, %f1977, %f2109;
	ld.shared.f32 	%f2112, [%r119+5692];
	fma.rn.f32 	%f2113, %f2112, %f1980, %f2111;
	fma.rn.f32 	%f2114, %f2106, %f1982, %f1941;
	fma.rn.f32 	%f2115, %f2108, %f1984, %f2114;
	fma.rn.f32 	%f2116, %f2110, %f1986, %f2115;
	fma.rn.f32 	%f2117, %f2112, %f1988, %f2116;
	fma.rn.f32 	%f2118, %f2106, %f1990, %f1945;
	fma.rn.f32 	%f2119, %f2108, %f1992, %f2118;
	fma.rn.f32 	%f2120, %f2110, %f1994, %f2119;
	fma.rn.f32 	%f2121, %f2112, %f1996, %f2120;
	fma.rn.f32 	%f2122, %f2106, %f1998, %f1949;
	fma.rn.f32 	%f2123, %f2108, %f2000, %f2122;
	fma.rn.f32 	%f2124, %f2110, %f2002, %f2123;
	fma.rn.f32 	%f2125, %f2112, %f2004, %f2124;
	ld.shared.f32 	%f2126, [%r119+5936];
	fma.rn.f32 	%f2127, %f2126, %f1971, %f1957;
	ld.shared.f32 	%f2128, [%r119+5940];
	fma.rn.f32 	%f2129, %f2128, %f1974, %f2127;
	ld.shared.f32 	%f2130, [%r119+5944];
	fma.rn.f32 	%f2131, %f2130, %f1977, %f2129;
	ld.shared.f32 	%f2132, [%r119+5948];
	fma.rn.f32 	%f2133, %f2132, %f1980, %f2131;
	fma.rn.f32 	%f2134, %f2126, %f1982, %f1961;
	fma.rn.f32 	%f2135, %f2128, %f1984, %f2134;
	fma.rn.f32 	%f2136, %f2130, %f1986, %f2135;
	fma.rn.f32 	%f2137, %f2132, %f1988, %f2136;
	fma.rn.f32 	%f2138, %f2126, %f1990, %f1965;
	fma.rn.f32 	%f2139, %f2128, %f1992, %f2138;
	fma.rn.f32 	%f2140, %f2130, %f1994, %f2139;
	fma.rn.f32 	%f2141, %f2132, %f1996, %f2140;
	fma.rn.f32 	%f2142, %f2126, %f1998, %f1969;
	fma.rn.f32 	%f2143, %f2128, %f2000, %f2142;
	fma.rn.f32 	%f2144, %f2130, %f2002, %f2143;
	fma.rn.f32 	%f2145, %f2132, %f2004, %f2144;
	// begin inline asm
	cp.async.wait_group 0;
	// end inline asm
	bar.sync 	0;
	ld.shared.f32 	%f2146, [%r119+6144];
	ld.shared.f32 	%f2147, [%r122+6144];
	fma.rn.f32 	%f2148, %f2146, %f2147, %f1981;
	ld.shared.f32 	%f2149, [%r119+6148];
	ld.shared.f32 	%f2150, [%r122+6272];
	fma.rn.f32 	%f2151, %f2149, %f2150, %f2148;
	ld.shared.f32 	%f2152, [%r119+6152];
	ld.shared.f32 	%f2153, [%r122+6400];
	fma.rn.f32 	%f2154, %f2152, %f2153, %f2151;
	ld.shared.f32 	%f2155, [%r119+6156];
	ld.shared.f32 	%f2156, [%r122+6528];
	fma.rn.f32 	%f2157, %f2155, %f2156, %f2154;
	ld.shared.f32 	%f2158, [%r122+6148];
	fma.rn.f32 	%f2159, %f2146, %f2158, %f1989;
	ld.shared.f32 	%f2160, [%r122+6276];
	fma.rn.f32 	%f2161, %f2149, %f2160, %f2159;
	ld.shared.f32 	%f2162, [%r122+6404];
	fma.rn.f32 	%f2163, %f2152, %f2162, %f2161;
	ld.shared.f32 	%f2164, [%r122+6532];
	fma.rn.f32 	%f2165, %f2155, %f2164, %f2163;
	ld.shared.f32 	%f2166, [%r122+6152];
	fma.rn.f32 	%f2167, %f2146, %f2166, %f1997;
	ld.shared.f32 	%f2168, [%r122+6280];
	fma.rn.f32 	%f2169, %f2149, %f2168, %f2167;
	ld.shared.f32 	%f2170, [%r122+6408];
	fma.rn.f32 	%f2171, %f2152, %f2170, %f2169;
	ld.shared.f32 	%f2172, [%r122+6536];
	fma.rn.f32 	%f2173, %f2155, %f2172, %f2171;
	ld.shared.f32 	%f2174, [%r122+6156];
	fma.rn.f32 	%f2175, %f2146, %f2174, %f2005;
	ld.shared.f32 	%f2176, [%r122+6284];
	fma.rn.f32 	%f2177, %f2149, %f2176, %f2175;
	ld.shared.f32 	%f2178, [%r122+6412];
	fma.rn.f32 	%f2179, %f2152, %f2178, %f2177;
	ld.shared.f32 	%f2180, [%r122+6540];
	fma.rn.f32 	%f2181, %f2155, %f2180, %f2179;
	ld.shared.f32 	%f2182, [%r119+6400];
	fma.rn.f32 	%f2183, %f2182, %f2147, %f2013;
	ld.shared.f32 	%f2184, [%r119+6404];
	fma.rn.f32 	%f2185, %f2184, %f2150, %f2183;
	ld.shared.f32 	%f2186, [%r119+6408];
	fma.rn.f32 	%f2187, %f2186, %f2153, %f2185;
	ld.shared.f32 	%f2188, [%r119+6412];
	fma.rn.f32 	%f2189, %f2188, %f2156, %f2187;
	fma.rn.f32 	%f2190, %f2182, %f2158, %f2017;
	fma.rn.f32 	%f2191, %f2184, %f2160, %f2190;
	fma.rn.f32 	%f2192, %f2186, %f2162, %f2191;
	fma.rn.f32 	%f2193, %f2188, %f2164, %f2192;
	fma.rn.f32 	%f2194, %f2182, %f2166, %f2021;
	fma.rn.f32 	%f2195, %f2184, %f2168, %f2194;
	fma.rn.f32 	%f2196, %f2186, %f2170, %f2195;
	fma.rn.f32 	%f2197, %f2188, %f2172, %f2196;
	fma.rn.f32 	%f2198, %f2182, %f2174, %f2025;
	fma.rn.f32 	%f2199, %f2184, %f2176, %f2198;
	fma.rn.f32 	%f2200, %f2186, %f2178, %f2199;
	fma.rn.f32 	%f2201, %f2188, %f2180, %f2200;
	ld.shared.f32 	%f2202, [%r119+6656];
	fma.rn.f32 	%f2203, %f2202, %f2147, %f2033;
	ld.shared.f32 	%f2204, [%r119+6660];
	fma.rn.f32 	%f2205, %f2204, %f2150, %f2203;
	ld.shared.f32 	%f2206, [%r119+6664];
	fma.rn.f32 	%f2207, %f2206, %f2153, %f2205;
	ld.shared.f32 	%f2208, [%r119+6668];
	fma.rn.f32 	%f2209, %f2208, %f2156, %f2207;
	fma.rn.f32 	%f2210, %f2202, %f2158, %f2037;
	fma.rn.f32 	%f2211, %f2204, %f2160, %f2210;
	fma.rn.f32 	%f2212, %f2206, %f2162, %f2211;
	fma.rn.f32 	%f2213, %f2208, %f2164, %f2212;
	fma.rn.f32 	%f2214, %f2202, %f2166, %f2041;
	fma.rn.f32 	%f2215, %f2204, %f2168, %f2214;
	fma.rn.f32 	%f2216, %f2206, %f2170, %f2215;
	fma.rn.f32 	%f2217, %f2208, %f2172, %f2216;
	fma.rn.f32 	%f2218, %f2202, %f2174, %f2045;
	fma.rn.f32 	%f2219, %f2204, %f2176, %f2218;
	fma.rn.f32 	%f2220, %f2206, %f2178, %f2219;
	fma.rn.f32 	%f2221, %f2208, %f2180, %f2220;
	ld.shared.f32 	%f2222, [%r119+6912];
	fma.rn.f32 	%f2223, %f2222, %f2147, %f2053;
	ld.shared.f32 	%f2224, [%r119+6916];
	fma.rn.f32 	%f2225, %f2224, %f2150, %f2223;
	ld.shared.f32 	%f2226, [%r119+6920];
	fma.rn.f32 	%f2227, %f2226, %f2153, %f2225;
	ld.shared.f32 	%f2228, [%r119+6924];
	fma.rn.f32 	%f2229, %f2228, %f2156, %f2227;
	fma.rn.f32 	%f2230, %f2222, %f2158, %f2057;
	fma.rn.f32 	%f2231, %f2224, %f2160, %f2230;
	fma.rn.f32 	%f2232, %f2226, %f2162, %f2231;
	fma.rn.f32 	%f2233, %f2228, %f2164, %f2232;
	fma.rn.f32 	%f2234, %f2222, %f2166, %f2061;
	fma.rn.f32 	%f2235, %f2224, %f2168, %f2234;
	fma.rn.f32 	%f2236, %f2226, %f2170, %f2235;
	fma.rn.f32 	%f2237, %f2228, %f2172, %f2236;
	fma.rn.f32 	%f2238, %f2222, %f2174, %f2065;
	fma.rn.f32 	%f2239, %f2224, %f2176, %f2238;
	fma.rn.f32 	%f2240, %f2226, %f2178, %f2239;
	fma.rn.f32 	%f2241, %f2228, %f2180, %f2240;
	ld.shared.f32 	%f2242, [%r119+7168];
	fma.rn.f32 	%f2243, %f2242, %f2147, %f2073;
	ld.shared.f32 	%f2244, [%r119+7172];
	fma.rn.f32 	%f2245, %f2244, %f2150, %f2243;
	ld.shared.f32 	%f2246, [%r119+7176];
	fma.rn.f32 	%f2247, %f2246, %f2153, %f2245;
	ld.shared.f32 	%f2248, [%r119+7180];
	fma.rn.f32 	%f2249, %f2248, %f2156, %f2247;
	fma.rn.f32 	%f2250, %f2242, %f2158, %f2077;
	fma.rn.f32 	%f2251, %f2244, %f2160, %f2250;
	fma.rn.f32 	%f2252, %f2246, %f2162, %f2251;
	fma.rn.f32 	%f2253, %f2248, %f2164, %f2252;
	fma.rn.f32 	%f2254, %f2242, %f2166, %f2081;
	fma.rn.f32 	%f2255, %f2244, %f2168, %f2254;
	fma.rn.f32 	%f2256, %f2246, %f2170, %f2255;
	fma.rn.f32 	%f2257, %f2248, %f2172, %f2256;
	fma.rn.f32 	%f2258, %f2242, %f2174, %f2085;
	fma.rn.f32 	%f2259, %f2244, %f2176, %f2258;
	fma.rn.f32 	%f2260, %f2246, %f2178, %f2259;
	fma.rn.f32 	%f2261, %f2248, %f2180, %f2260;
	ld.shared.f32 	%f2262, [%r119+7424];
	fma.rn.f32 	%f2263, %f2262, %f2147, %f2093;
	ld.shared.f32 	%f2264, [%r119+7428];
	fma.rn.f32 	%f2265, %f2264, %f2150, %f2263;
	ld.shared.f32 	%f2266, [%r119+7432];
	fma.rn.f32 	%f2267, %f2266, %f2153, %f2265;
	ld.shared.f32 	%f2268, [%r119+7436];
	fma.rn.f32 	%f2269, %f2268, %f2156, %f2267;
	fma.rn.f32 	%f2270, %f2262, %f2158, %f2097;
	fma.rn.f32 	%f2271, %f2264, %f2160, %f2270;
	fma.rn.f32 	%f2272, %f2266, %f2162, %f2271;
	fma.rn.f32 	%f2273, %f2268, %f2164, %f2272;
	fma.rn.f32 	%f2274, %f2262, %f2166, %f2101;
	fma.rn.f32 	%f2275, %f2264, %f2168, %f2274;
	fma.rn.f32 	%f2276, %f2266, %f2170, %f2275;
	fma.rn.f32 	%f2277, %f2268, %f2172, %f2276;
	fma.rn.f32 	%f2278, %f2262, %f2174, %f2105;
	fma.rn.f32 	%f2279, %f2264, %f2176, %f2278;
	fma.rn.f32 	%f2280, %f2266, %f2178, %f2279;
	fma.rn.f32 	%f2281, %f2268, %f2180, %f2280;
	ld.shared.f32 	%f2282, [%r119+7680];
	fma.rn.f32 	%f2283, %f2282, %f2147, %f2113;
	ld.shared.f32 	%f2284, [%r119+7684];
	fma.rn.f32 	%f2285, %f2284, %f2150, %f2283;
	ld.shared.f32 	%f2286, [%r119+7688];
	fma.rn.f32 	%f2287, %f2286, %f2153, %f2285;
	ld.shared.f32 	%f2288, [%r119+7692];
	fma.rn.f32 	%f2289, %f2288, %f2156, %f2287;
	fma.rn.f32 	%f2290, %f2282, %f2158, %f2117;
	fma.rn.f32 	%f2291, %f2284, %f2160, %f2290;
	fma.rn.f32 	%f2292, %f2286, %f2162, %f2291;
	fma.rn.f32 	%f2293, %f2288, %f2164, %f2292;
	fma.rn.f32 	%f2294, %f2282, %f2166, %f2121;
	fma.rn.f32 	%f2295, %f2284, %f2168, %f2294;
	fma.rn.f32 	%f2296, %f2286, %f2170, %f2295;
	fma.rn.f32 	%f2297, %f2288, %f2172, %f2296;
	fma.rn.f32 	%f2298, %f2282, %f2174, %f2125;
	fma.rn.f32 	%f2299, %f2284, %f2176, %f2298;
	fma.rn.f32 	%f2300, %f2286, %f2178, %f2299;
	fma.rn.f32 	%f2301, %f2288, %f2180, %f2300;
	ld.shared.f32 	%f2302, [%r119+7936];
	fma.rn.f32 	%f2303, %f2302, %f2147, %f2133;
	ld.shared.f32 	%f2304, [%r119+7940];
	fma.rn.f32 	%f2305, %f2304, %f2150, %f2303;
	ld.shared.f32 	%f2306, [%r119+7944];
	fma.rn.f32 	%f2307, %f2306, %f2153, %f2305;
	ld.shared.f32 	%f2308, [%r119+7948];
	fma.rn.f32 	%f2309, %f2308, %f2156, %f2307;
	fma.rn.f32 	%f2310, %f2302, %f2158, %f2137;
	fma.rn.f32 	%f2311, %f2304, %f2160, %f2310;
	fma.rn.f32 	%f2312, %f2306, %f2162, %f2311;
	fma.rn.f32 	%f2313, %f2308, %f2164, %f2312;
	fma.rn.f32 	%f2314, %f2302, %f2166, %f2141;
	fma.rn.f32 	%f2315, %f2304, %f2168, %f2314;
	fma.rn.f32 	%f2316, %f2306, %f2170, %f2315;
	fma.rn.f32 	%f2317, %f2308, %f2172, %f2316;
	fma.rn.f32 	%f2318, %f2302, %f2174, %f2145;
	fma.rn.f32 	%f2319, %f2304, %f2176, %f2318;
	fma.rn.f32 	%f2320, %f2306, %f2178, %f2319;
	fma.rn.f32 	%f2321, %f2308, %f2180, %f2320;
	ld.shared.f32 	%f2322, [%r119+6160];
	ld.shared.f32 	%f2323, [%r122+6656];
	fma.rn.f32 	%f2324, %f2322, %f2323, %f2157;
	ld.shared.f32 	%f2325, [%r119+6164];
	ld.shared.f32 	%f2326, [%r122+6784];
	fma.rn.f32 	%f2327, %f2325, %f2326, %f2324;
	ld.shared.f32 	%f2328, [%r119+6168];
	ld.shared.f32 	%f2329, [%r122+6912];
	fma.rn.f32 	%f2330, %f2328, %f2329, %f2327;
	ld.shared.f32 	%f2331, [%r119+6172];
	ld.shared.f32 	%f2332, [%r122+7040];
	fma.rn.f32 	%f2333, %f2331, %f2332, %f2330;
	ld.shared.f32 	%f2334, [%r122+6660];
	fma.rn.f32 	%f2335, %f2322, %f2334, %f2165;
	ld.shared.f32 	%f2336, [%r122+6788];
	fma.rn.f32 	%f2337, %f2325, %f2336, %f2335;
	ld.shared.f32 	%f2338, [%r122+6916];
	fma.rn.f32 	%f2339, %f2328, %f2338, %f2337;
	ld.shared.f32 	%f2340, [%r122+7044];
	fma.rn.f32 	%f2341, %f2331, %f2340, %f2339;
	ld.shared.f32 	%f2342, [%r122+6664];
	fma.rn.f32 	%f2343, %f2322, %f2342, %f2173;
	ld.shared.f32 	%f2344, [%r122+6792];
	fma.rn.f32 	%f2345, %f2325, %f2344, %f2343;
	ld.shared.f32 	%f2346, [%r122+6920];
	fma.rn.f32 	%f2347, %f2328, %f2346, %f2345;
	ld.shared.f32 	%f2348, [%r122+7048];
	fma.rn.f32 	%f2349, %f2331, %f2348, %f2347;
	ld.shared.f32 	%f2350, [%r122+6668];
	fma.rn.f32 	%f2351, %f2322, %f2350, %f2181;
	ld.shared.f32 	%f2352, [%r122+6796];
	fma.rn.f32 	%f2353, %f2325, %f2352, %f2351;
	ld.shared.f32 	%f2354, [%r122+6924];
	fma.rn.f32 	%f2355, %f2328, %f2354, %f2353;
	ld.shared.f32 	%f2356, [%r122+7052];
	fma.rn.f32 	%f2357, %f2331, %f2356, %f2355;
	ld.shared.f32 	%f2358, [%r119+6416];
	fma.rn.f32 	%f2359, %f2358, %f2323, %f2189;
	ld.shared.f32 	%f2360, [%r119+6420];
	fma.rn.f32 	%f2361, %f2360, %f2326, %f2359;
	ld.shared.f32 	%f2362, [%r119+6424];
	fma.rn.f32 	%f2363, %f2362, %f2329, %f2361;
	ld.shared.f32 	%f2364, [%r119+6428];
	fma.rn.f32 	%f2365, %f2364, %f2332, %f2363;
	fma.rn.f32 	%f2366, %f2358, %f2334, %f2193;
	fma.rn.f32 	%f2367, %f2360, %f2336, %f2366;
	fma.rn.f32 	%f2368, %f2362, %f2338, %f2367;
	fma.rn.f32 	%f2369, %f2364, %f2340, %f2368;
	fma.rn.f32 	%f2370, %f2358, %f2342, %f2197;
	fma.rn.f32 	%f2371, %f2360, %f2344, %f2370;
	fma.rn.f32 	%f2372, %f2362, %f2346, %f2371;
	fma.rn.f32 	%f2373, %f2364, %f2348, %f2372;
	fma.rn.f32 	%f2374, %f2358, %f2350, %f2201;
	fma.rn.f32 	%f2375, %f2360, %f2352, %f2374;
	fma.rn.f32 	%f2376, %f2362, %f2354, %f2375;
	fma.rn.f32 	%f2377, %f2364, %f2356, %f2376;
	ld.shared.f32 	%f2378, [%r119+6672];
	fma.rn.f32 	%f2379, %f2378, %f2323, %f2209;
	ld.shared.f32 	%f2380, [%r119+6676];
	fma.rn.f32 	%f2381, %f2380, %f2326, %f2379;
	ld.shared.f32 	%f2382, [%r119+6680];
	fma.rn.f32 	%f2383, %f2382, %f2329, %f2381;
	ld.shared.f32 	%f2384, [%r119+6684];
	fma.rn.f32 	%f2385, %f2384, %f2332, %f2383;
	fma.rn.f32 	%f2386, %f2378, %f2334, %f2213;
	fma.rn.f32 	%f2387, %f2380, %f2336, %f2386;
	fma.rn.f32 	%f2388, %f2382, %f2338, %f2387;
	fma.rn.f32 	%f2389, %f2384, %f2340, %f2388;
	fma.rn.f32 	%f2390, %f2378, %f2342, %f2217;
	fma.rn.f32 	%f2391, %f2380, %f2344, %f2390;
	fma.rn.f32 	%f2392, %f2382, %f2346, %f2391;
	fma.rn.f32 	%f2393, %f2384, %f2348, %f2392;
	fma.rn.f32 	%f2394, %f2378, %f2350, %f2221;
	fma.rn.f32 	%f2395, %f2380, %f2352, %f2394;
	fma.rn.f32 	%f2396, %f2382, %f2354, %f2395;
	fma.rn.f32 	%f2397, %f2384, %f2356, %f2396;
	ld.shared.f32 	%f2398, [%r119+6928];
	fma.rn.f32 	%f2399, %f2398, %f2323, %f2229;
	ld.shared.f32 	%f2400, [%r119+6932];
	fma.rn.f32 	%f2401, %f2400, %f2326, %f2399;
	ld.shared.f32 	%f2402, [%r119+6936];
	fma.rn.f32 	%f2403, %f2402, %f2329, %f2401;
	ld.shared.f32 	%f2404, [%r119+6940];
	fma.rn.f32 	%f2405, %f2404, %f2332, %f2403;
	fma.rn.f32 	%f2406, %f2398, %f2334, %f2233;
	fma.rn.f32 	%f2407, %f2400, %f2336, %f2406;
	fma.rn.f32 	%f2408, %f2402, %f2338, %f2407;
	fma.rn.f32 	%f2409, %f2404, %f2340, %f2408;
	fma.rn.f32 	%f2410, %f2398, %f2342, %f2237;
	fma.rn.f32 	%f2411, %f2400, %f2344, %f2410;
	fma.rn.f32 	%f2412, %f2402, %f2346, %f2411;
	fma.rn.f32 	%f2413, %f2404, %f2348, %f2412;
	fma.rn.f32 	%f2414, %f2398, %f2350, %f2241;
	fma.rn.f32 	%f2415, %f2400, %f2352, %f2414;
	fma.rn.f32 	%f2416, %f2402, %f2354, %f2415;
	fma.rn.f32 	%f2417, %f2404, %f2356, %f2416;
	ld.shared.f32 	%f2418, [%r119+7184];
	fma.rn.f32 	%f2419, %f2418, %f2323, %f2249;
	ld.shared.f32 	%f2420, [%r119+7188];
	fma.rn.f32 	%f2421, %f2420, %f2326, %f2419;
	ld.shared.f32 	%f2422, [%r119+7192];
	fma.rn.f32 	%f2423, %f2422, %f2329, %f2421;
	ld.shared.f32 	%f2424, [%r119+7196];
	fma.rn.f32 	%f2425, %f2424, %f2332, %f2423;
	fma.rn.f32 	%f2426, %f2418, %f2334, %f2253;
	fma.rn.f32 	%f2427, %f2420, %f2336, %f2426;
	fma.rn.f32 	%f2428, %f2422, %f2338, %f2427;
	fma.rn.f32 	%f2429, %f2424, %f2340, %f2428;
	fma.rn.f32 	%f2430, %f2418, %f2342, %f2257;
	fma.rn.f32 	%f2431, %f2420, %f2344, %f2430;
	fma.rn.f32 	%f2432, %f2422, %f2346, %f2431;
	fma.rn.f32 	%f2433, %f2424, %f2348, %f2432;
	fma.rn.f32 	%f2434, %f2418, %f2350, %f2261;
	fma.rn.f32 	%f2435, %f2420, %f2352, %f2434;
	fma.rn.f32 	%f2436, %f2422, %f2354, %f2435;
	fma.rn.f32 	%f2437, %f2424, %f2356, %f2436;
	ld.shared.f32 	%f2438, [%r119+7440];
	fma.rn.f32 	%f2439, %f2438, %f2323, %f2269;
	ld.shared.f32 	%f2440, [%r119+7444];
	fma.rn.f32 	%f2441, %f2440, %f2326, %f2439;
	ld.shared.f32 	%f2442, [%r119+7448];
	fma.rn.f32 	%f2443, %f2442, %f2329, %f2441;
	ld.shared.f32 	%f2444, [%r119+7452];
	fma.rn.f32 	%f2445, %f2444, %f2332, %f2443;
	fma.rn.f32 	%f2446, %f2438, %f2334, %f2273;
	fma.rn.f32 	%f2447, %f2440, %f2336, %f2446;
	fma.rn.f32 	%f2448, %f2442, %f2338, %f2447;
	fma.rn.f32 	%f2449, %f2444, %f2340, %f2448;
	fma.rn.f32 	%f2450, %f2438, %f2342, %f2277;
	fma.rn.f32 	%f2451, %f2440, %f2344, %f2450;
	fma.rn.f32 	%f2452, %f2442, %f2346, %f2451;
	fma.rn.f32 	%f2453, %f2444, %f2348, %f2452;
	fma.rn.f32 	%f2454, %f2438, %f2350, %f2281;
	fma.rn.f32 	%f2455, %f2440, %f2352, %f2454;
	fma.rn.f32 	%f2456, %f2442, %f2354, %f2455;
	fma.rn.f32 	%f2457, %f2444, %f2356, %f2456;
	ld.shared.f32 	%f2458, [%r119+7696];
	fma.rn.f32 	%f2459, %f2458, %f2323, %f2289;
	ld.shared.f32 	%f2460, [%r119+7700];
	fma.rn.f32 	%f2461, %f2460, %f2326, %f2459;
	ld.shared.f32 	%f2462, [%r119+7704];
	fma.rn.f32 	%f2463, %f2462, %f2329, %f2461;
	ld.shared.f32 	%f2464, [%r119+7708];
	fma.rn.f32 	%f2465, %f2464, %f2332, %f2463;
	fma.rn.f32 	%f2466, %f2458, %f2334, %f2293;
	fma.rn.f32 	%f2467, %f2460, %f2336, %f2466;
	fma.rn.f32 	%f2468, %f2462, %f2338, %f2467;
	fma.rn.f32 	%f2469, %f2464, %f2340, %f2468;
	fma.rn.f32 	%f2470, %f2458, %f2342, %f2297;
	fma.rn.f32 	%f2471, %f2460, %f2344, %f2470;
	fma.rn.f32 	%f2472, %f2462, %f2346, %f2471;
	fma.rn.f32 	%f2473, %f2464, %f2348, %f2472;
	fma.rn.f32 	%f2474, %f2458, %f2350, %f2301;
	fma.rn.f32 	%f2475, %f2460, %f2352, %f2474;
	fma.rn.f32 	%f2476, %f2462, %f2354, %f2475;
	fma.rn.f32 	%f2477, %f2464, %f2356, %f2476;
	ld.shared.f32 	%f2478, [%r119+7952];
	fma.rn.f32 	%f2479, %f2478, %f2323, %f2309;
	ld.shared.f32 	%f2480, [%r119+7956];
	fma.rn.f32 	%f2481, %f2480, %f2326, %f2479;
	ld.shared.f32 	%f2482, [%r119+7960];
	fma.rn.f32 	%f2483, %f2482, %f2329, %f2481;
	ld.shared.f32 	%f2484, [%r119+7964];
	fma.rn.f32 	%f2485, %f2484, %f2332, %f2483;
	fma.rn.f32 	%f2486, %f2478, %f2334, %f2313;
	fma.rn.f32 	%f2487, %f2480, %f2336, %f2486;
	fma.rn.f32 	%f2488, %f2482, %f2338, %f2487;
	fma.rn.f32 	%f2489, %f2484, %f2340, %f2488;
	fma.rn.f32 	%f2490, %f2478, %f2342, %f2317;
	fma.rn.f32 	%f2491, %f2480, %f2344, %f2490;
	fma.rn.f32 	%f2492, %f2482, %f2346, %f2491;
	fma.rn.f32 	%f2493, %f2484, %f2348, %f2492;
	fma.rn.f32 	%f2494, %f2478, %f2350, %f2321;
	fma.rn.f32 	%f2495, %f2480, %f2352, %f2494;
	fma.rn.f32 	%f2496, %f2482, %f2354, %f2495;
	fma.rn.f32 	%f2497, %f2484, %f2356, %f2496;
	ld.shared.f32 	%f2498, [%r119+6176];
	ld.shared.f32 	%f2499, [%r122+7168];
	fma.rn.f32 	%f2500, %f2498, %f2499, %f2333;
	ld.shared.f32 	%f2501, [%r119+6180];
	ld.shared.f32 	%f2502, [%r122+7296];
	fma.rn.f32 	%f2503, %f2501, %f2502, %f2500;
	ld.shared.f32 	%f2504, [%r119+6184];
	ld.shared.f32 	%f2505, [%r122+7424];
	fma.rn.f32 	%f2506, %f2504, %f2505, %f2503;
	ld.shared.f32 	%f2507, [%r119+6188];
	ld.shared.f32 	%f2508, [%r122+7552];
	fma.rn.f32 	%f2509, %f2507, %f2508, %f2506;
	ld.shared.f32 	%f2510, [%r122+7172];
	fma.rn.f32 	%f2511, %f2498, %f2510, %f2341;
	ld.shared.f32 	%f2512, [%r122+7300];
	fma.rn.f32 	%f2513, %f2501, %f2512, %f2511;
	ld.shared.f32 	%f2514, [%r122+7428];
	fma.rn.f32 	%f2515, %f2504, %f2514, %f2513;
	ld.shared.f32 	%f2516, [%r122+7556];
	fma.rn.f32 	%f2517, %f2507, %f2516, %f2515;
	ld.shared.f32 	%f2518, [%r122+7176];
	fma.rn.f32 	%f2519, %f2498, %f2518, %f2349;
	ld.shared.f32 	%f2520, [%r122+7304];
	fma.rn.f32 	%f2521, %f2501, %f2520, %f2519;
	ld.shared.f32 	%f2522, [%r122+7432];
	fma.rn.f32 	%f2523, %f2504, %f2522, %f2521;
	ld.shared.f32 	%f2524, [%r122+7560];
	fma.rn.f32 	%f2525, %f2507, %f2524, %f2523;
	ld.shared.f32 	%f2526, [%r122+7180];
	fma.rn.f32 	%f2527, %f2498, %f2526, %f2357;
	ld.shared.f32 	%f2528, [%r122+7308];
	fma.rn.f32 	%f2529, %f2501, %f2528, %f2527;
	ld.shared.f32 	%f2530, [%r122+7436];
	fma.rn.f32 	%f2531, %f2504, %f2530, %f2529;
	ld.shared.f32 	%f2532, [%r122+7564];
	fma.rn.f32 	%f2533, %f2507, %f2532, %f2531;
	ld.shared.f32 	%f2534, [%r119+6432];
	fma.rn.f32 	%f2535, %f2534, %f2499, %f2365;
	ld.shared.f32 	%f2536, [%r119+6436];
	fma.rn.f32 	%f2537, %f2536, %f2502, %f2535;
	ld.shared.f32 	%f2538, [%r119+6440];
	fma.rn.f32 	%f2539, %f2538, %f2505, %f2537;
	ld.shared.f32 	%f2540, [%r119+6444];
	fma.rn.f32 	%f2541, %f2540, %f2508, %f2539;
	fma.rn.f32 	%f2542, %f2534, %f2510, %f2369;
	fma.rn.f32 	%f2543, %f2536, %f2512, %f2542;
	fma.rn.f32 	%f2544, %f2538, %f2514, %f2543;
	fma.rn.f32 	%f2545, %f2540, %f2516, %f2544;
	fma.rn.f32 	%f2546, %f2534, %f2518, %f2373;
	fma.rn.f32 	%f2547, %f2536, %f2520, %f2546;
	fma.rn.f32 	%f2548, %f2538, %f2522, %f2547;
	fma.rn.f32 	%f2549, %f2540, %f2524, %f2548;
	fma.rn.f32 	%f2550, %f2534, %f2526, %f2377;
	fma.rn.f32 	%f2551, %f2536, %f2528, %f2550;
	fma.rn.f32 	%f2552, %f2538, %f2530, %f2551;
	fma.rn.f32 	%f2553, %f2540, %f2532, %f2552;
	ld.shared.f32 	%f2554, [%r119+6688];
	fma.rn.f32 	%f2555, %f2554, %f2499, %f2385;
	ld.shared.f32 	%f2556, [%r119+6692];
	fma.rn.f32 	%f2557, %f2556, %f2502, %f2555;
	ld.shared.f32 	%f2558, [%r119+6696];
	fma.rn.f32 	%f2559, %f2558, %f2505, %f2557;
	ld.shared.f32 	%f2560, [%r119+6700];
	fma.rn.f32 	%f2561, %f2560, %f2508, %f2559;
	fma.rn.f32 	%f2562, %f2554, %f2510, %f2389;
	fma.rn.f32 	%f2563, %f2556, %f2512, %f2562;
	fma.rn.f32 	%f2564, %f2558, %f2514, %f2563;
	fma.rn.f32 	%f2565, %f2560, %f2516, %f2564;
	fma.rn.f32 	%f2566, %f2554, %f2518, %f2393;
	fma.rn.f32 	%f2567, %f2556, %f2520, %f2566;
	fma.rn.f32 	%f2568, %f2558, %f2522, %f2567;
	fma.rn.f32 	%f2569, %f2560, %f2524, %f2568;
	fma.rn.f32 	%f2570, %f2554, %f2526, %f2397;
	fma.rn.f32 	%f2571, %f2556, %f2528, %f2570;
	fma.rn.f32 	%f2572, %f2558, %f2530, %f2571;
	fma.rn.f32 	%f2573, %f2560, %f2532, %f2572;
	ld.shared.f32 	%f2574, [%r119+6944];
	fma.rn.f32 	%f2575, %f2574, %f2499, %f2405;
	ld.shared.f32 	%f2576, [%r119+6948];
	fma.rn.f32 	%f2577, %f2576, %f2502, %f2575;
	ld.shared.f32 	%f2578, [%r119+6952];
	fma.rn.f32 	%f2579, %f2578, %f2505, %f2577;
	ld.shared.f32 	%f2580, [%r119+6956];
	fma.rn.f32 	%f2581, %f2580, %f2508, %f2579;
	fma.rn.f32 	%f2582, %f2574, %f2510, %f2409;
	fma.rn.f32 	%f2583, %f2576, %f2512, %f2582;
	fma.rn.f32 	%f2584, %f2578, %f2514, %f2583;
	fma.rn.f32 	%f2585, %f2580, %f2516, %f2584;
	fma.rn.f32 	%f2586, %f2574, %f2518, %f2413;
	fma.rn.f32 	%f2587, %f2576, %f2520, %f2586;
	fma.rn.f32 	%f2588, %f2578, %f2522, %f2587;
	fma.rn.f32 	%f2589, %f2580, %f2524, %f2588;
	fma.rn.f32 	%f2590, %f2574, %f2526, %f2417;
	fma.rn.f32 	%f2591, %f2576, %f2528, %f2590;
	fma.rn.f32 	%f2592, %f2578, %f2530, %f2591;
	fma.rn.f32 	%f2593, %f2580, %f2532, %f2592;
	ld.shared.f32 	%f2594, [%r119+7200];
	fma.rn.f32 	%f2595, %f2594, %f2499, %f2425;
	ld.shared.f32 	%f2596, [%r119+7204];
	fma.rn.f32 	%f2597, %f2596, %f2502, %f2595;
	ld.shared.f32 	%f2598, [%r119+7208];
	fma.rn.f32 	%f2599, %f2598, %f2505, %f2597;
	ld.shared.f32 	%f2600, [%r119+7212];
	fma.rn.f32 	%f2601, %f2600, %f2508, %f2599;
	fma.rn.f32 	%f2602, %f2594, %f2510, %f2429;
	fma.rn.f32 	%f2603, %f2596, %f2512, %f2602;
	fma.rn.f32 	%f2604, %f2598, %f2514, %f2603;
	fma.rn.f32 	%f2605, %f2600, %f2516, %f2604;
	fma.rn.f32 	%f2606, %f2594, %f2518, %f2433;
	fma.rn.f32 	%f2607, %f2596, %f2520, %f2606;
	fma.rn.f32 	%f2608, %f2598, %f2522, %f2607;
	fma.rn.f32 	%f2609, %f2600, %f2524, %f2608;
	fma.rn.f32 	%f2610, %f2594, %f2526, %f2437;
	fma.rn.f32 	%f2611, %f2596, %f2528, %f2610;
	fma.rn.f32 	%f2612, %f2598, %f2530, %f2611;
	fma.rn.f32 	%f2613, %f2600, %f2532, %f2612;
	ld.shared.f32 	%f2614, [%r119+7456];
	fma.rn.f32 	%f2615, %f2614, %f2499, %f2445;
	ld.shared.f32 	%f2616, [%r119+7460];
	fma.rn.f32 	%f2617, %f2616, %f2502, %f2615;
	ld.shared.f32 	%f2618, [%r119+7464];
	fma.rn.f32 	%f2619, %f2618, %f2505, %f2617;
	ld.shared.f32 	%f2620, [%r119+7468];
	fma.rn.f32 	%f2621, %f2620, %f2508, %f2619;
	fma.rn.f32 	%f2622, %f2614, %f2510, %f2449;
	fma.rn.f32 	%f2623, %f2616, %f2512, %f2622;
	fma.rn.f32 	%f2624, %f2618, %f2514, %f2623;
	fma.rn.f32 	%f2625, %f2620, %f2516, %f2624;
	fma.rn.f32 	%f2626, %f2614, %f2518, %f2453;
	fma.rn.f32 	%f2627, %f2616, %f2520, %f2626;
	fma.rn.f32 	%f2628, %f2618, %f2522, %f2627;
	fma.rn.f32 	%f2629, %f2620, %f2524, %f2628;
	fma.rn.f32 	%f2630, %f2614, %f2526, %f2457;
	fma.rn.f32 	%f2631, %f2616, %f2528, %f2630;
	fma.rn.f32 	%f2632, %f2618, %f2530, %f2631;
	fma.rn.f32 	%f2633, %f2620, %f2532, %f2632;
	ld.shared.f32 	%f2634, [%r119+7712];
	fma.rn.f32 	%f2635, %f2634, %f2499, %f2465;
	ld.shared.f32 	%f2636, [%r119+7716];
	fma.rn.f32 	%f2637, %f2636, %f2502, %f2635;
	ld.shared.f32 	%f2638, [%r119+7720];
	fma.rn.f32 	%f2639, %f2638, %f2505, %f2637;
	ld.shared.f32 	%f2640, [%r119+7724];
	fma.rn.f32 	%f2641, %f2640, %f2508, %f2639;
	fma.rn.f32 	%f2642, %f2634, %f2510, %f2469;
	fma.rn.f32 	%f2643, %f2636, %f2512, %f2642;
	fma.rn.f32 	%f2644, %f2638, %f2514, %f2643;
	fma.rn.f32 	%f2645, %f2640, %f2516, %f2644;
	fma.rn.f32 	%f2646, %f2634, %f2518, %f2473;
	fma.rn.f32 	%f2647, %f2636, %f2520, %f2646;
	fma.rn.f32 	%f2648, %f2638, %f2522, %f2647;
	fma.rn.f32 	%f2649, %f2640, %f2524, %f2648;
	fma.rn.f32 	%f2650, %f2634, %f2526, %f2477;
	fma.rn.f32 	%f2651, %f2636, %f2528, %f2650;
	fma.rn.f32 	%f2652, %f2638, %f2530, %f2651;
	fma.rn.f32 	%f2653, %f2640, %f2532, %f2652;
	ld.shared.f32 	%f2654, [%r119+7968];
	fma.rn.f32 	%f2655, %f2654, %f2499, %f2485;
	ld.shared.f32 	%f2656, [%r119+7972];
	fma.rn.f32 	%f2657, %f2656, %f2502, %f2655;
	ld.shared.f32 	%f2658, [%r119+7976];
	fma.rn.f32 	%f2659, %f2658, %f2505, %f2657;
	ld.shared.f32 	%f2660, [%r119+7980];
	fma.rn.f32 	%f2661, %f2660, %f2508, %f2659;
	fma.rn.f32 	%f2662, %f2654, %f2510, %f2489;
	fma.rn.f32 	%f2663, %f2656, %f2512, %f2662;
	fma.rn.f32 	%f2664, %f2658, %f2514, %f2663;
	fma.rn.f32 	%f2665, %f2660, %f2516, %f2664;
	fma.rn.f32 	%f2666, %f2654, %f2518, %f2493;
	fma.rn.f32 	%f2667, %f2656, %f2520, %f2666;
	fma.rn.f32 	%f2668, %f2658, %f2522, %f2667;
	fma.rn.f32 	%f2669, %f2660, %f2524, %f2668;
	fma.rn.f32 	%f2670, %f2654, %f2526, %f2497;
	fma.rn.f32 	%f2671, %f2656, %f2528, %f2670;
	fma.rn.f32 	%f2672, %f2658, %f2530, %f2671;
	fma.rn.f32 	%f2673, %f2660, %f2532, %f2672;
	ld.shared.f32 	%f2674, [%r119+6192];
	ld.shared.f32 	%f2675, [%r122+7680];
	fma.rn.f32 	%f2676, %f2674, %f2675, %f2509;
	ld.shared.f32 	%f2677, [%r119+6196];
	ld.shared.f32 	%f2678, [%r122+7808];
	fma.rn.f32 	%f2679, %f2677, %f2678, %f2676;
	ld.shared.f32 	%f2680, [%r119+6200];
	ld.shared.f32 	%f2681, [%r122+7936];
	fma.rn.f32 	%f2682, %f2680, %f2681, %f2679;
	ld.shared.f32 	%f2683, [%r119+6204];
	ld.shared.f32 	%f2684, [%r122+8064];
	fma.rn.f32 	%f2685, %f2683, %f2684, %f2682;
	ld.shared.f32 	%f2686, [%r122+7684];
	fma.rn.f32 	%f2687, %f2674, %f2686, %f2517;
	ld.shared.f32 	%f2688, [%r122+7812];
	fma.rn.f32 	%f2689, %f2677, %f2688, %f2687;
	ld.shared.f32 	%f2690, [%r122+7940];
	fma.rn.f32 	%f2691, %f2680, %f2690, %f2689;
	ld.shared.f32 	%f2692, [%r122+8068];
	fma.rn.f32 	%f2693, %f2683, %f2692, %f2691;
	ld.shared.f32 	%f2694, [%r122+7688];
	fma.rn.f32 	%f2695, %f2674, %f2694, %f2525;
	ld.shared.f32 	%f2696, [%r122+7816];
	fma.rn.f32 	%f2697, %f2677, %f2696, %f2695;
	ld.shared.f32 	%f2698, [%r122+7944];
	fma.rn.f32 	%f2699, %f2680, %f2698, %f2697;
	ld.shared.f32 	%f2700, [%r122+8072];
	fma.rn.f32 	%f2701, %f2683, %f2700, %f2699;
	ld.shared.f32 	%f2702, [%r122+7692];
	fma.rn.f32 	%f2703, %f2674, %f2702, %f2533;
	ld.shared.f32 	%f2704, [%r122+7820];
	fma.rn.f32 	%f2705, %f2677, %f2704, %f2703;
	ld.shared.f32 	%f2706, [%r122+7948];
	fma.rn.f32 	%f2707, %f2680, %f2706, %f2705;
	ld.shared.f32 	%f2708, [%r122+8076];
	fma.rn.f32 	%f2709, %f2683, %f2708, %f2707;
	ld.shared.f32 	%f2710, [%r119+6448];
	fma.rn.f32 	%f2711, %f2710, %f2675, %f2541;
	ld.shared.f32 	%f2712, [%r119+6452];
	fma.rn.f32 	%f2713, %f2712, %f2678, %f2711;
	ld.shared.f32 	%f2714, [%r119+6456];
	fma.rn.f32 	%f2715, %f2714, %f2681, %f2713;
	ld.shared.f32 	%f2716, [%r119+6460];
	fma.rn.f32 	%f2717, %f2716, %f2684, %f2715;
	fma.rn.f32 	%f2718, %f2710, %f2686, %f2545;
	fma.rn.f32 	%f2719, %f2712, %f2688, %f2718;
	fma.rn.f32 	%f2720, %f2714, %f2690, %f2719;
	fma.rn.f32 	%f2721, %f2716, %f2692, %f2720;
	fma.rn.f32 	%f2722, %f2710, %f2694, %f2549;
	fma.rn.f32 	%f2723, %f2712, %f2696, %f2722;
	fma.rn.f32 	%f2724, %f2714, %f2698, %f2723;
	fma.rn.f32 	%f2725, %f2716, %f2700, %f2724;
	fma.rn.f32 	%f2726, %f2710, %f2702, %f2553;
	fma.rn.f32 	%f2727, %f2712, %f2704, %f2726;
	fma.rn.f32 	%f2728, %f2714, %f2706, %f2727;
	fma.rn.f32 	%f2729, %f2716, %f2708, %f2728;
	ld.shared.f32 	%f2730, [%r119+6704];
	fma.rn.f32 	%f2731, %f2730, %f2675, %f2561;
	ld.shared.f32 	%f2732, [%r119+6708];
	fma.rn.f32 	%f2733, %f2732, %f2678, %f2731;
	ld.shared.f32 	%f2734, [%r119+6712];
	fma.rn.f32 	%f2735, %f2734, %f2681, %f2733;
	ld.shared.f32 	%f2736, [%r119+6716];
	fma.rn.f32 	%f2737, %f2736, %f2684, %f2735;
	fma.rn.f32 	%f2738, %f2730, %f2686, %f2565;
	fma.rn.f32 	%f2739, %f2732, %f2688, %f2738;
	fma.rn.f32 	%f2740, %f2734, %f2690, %f2739;
	fma.rn.f32 	%f2741, %f2736, %f2692, %f2740;
	fma.rn.f32 	%f2742, %f2730, %f2694, %f2569;
	fma.rn.f32 	%f2743, %f2732, %f2696, %f2742;
	fma.rn.f32 	%f2744, %f2734, %f2698, %f2743;
	fma.rn.f32 	%f2745, %f2736, %f2700, %f2744;
	fma.rn.f32 	%f2746, %f2730, %f2702, %f2573;
	fma.rn.f32 	%f2747, %f2732, %f2704, %f2746;
	fma.rn.f32 	%f2748, %f2734, %f2706, %f2747;
	fma.rn.f32 	%f2749, %f2736, %f2708, %f2748;
	ld.shared.f32 	%f2750, [%r119+6960];
	fma.rn.f32 	%f2751, %f2750, %f2675, %f2581;
	ld.shared.f32 	%f2752, [%r119+6964];
	fma.rn.f32 	%f2753, %f2752, %f2678, %f2751;
	ld.shared.f32 	%f2754, [%r119+6968];
	fma.rn.f32 	%f2755, %f2754, %f2681, %f2753;
	ld.shared.f32 	%f2756, [%r119+6972];
	fma.rn.f32 	%f2757, %f2756, %f2684, %f2755;
	fma.rn.f32 	%f2758, %f2750, %f2686, %f2585;
	fma.rn.f32 	%f2759, %f2752, %f2688, %f2758;
	fma.rn.f32 	%f2760, %f2754, %f2690, %f2759;
	fma.rn.f32 	%f2761, %f2756, %f2692, %f2760;
	fma.rn.f32 	%f2762, %f2750, %f2694, %f2589;
	fma.rn.f32 	%f2763, %f2752, %f2696, %f2762;
	fma.rn.f32 	%f2764, %f2754, %f2698, %f2763;
	fma.rn.f32 	%f2765, %f2756, %f2700, %f2764;
	fma.rn.f32 	%f2766, %f2750, %f2702, %f2593;
	fma.rn.f32 	%f2767, %f2752, %f2704, %f2766;
	fma.rn.f32 	%f2768, %f2754, %f2706, %f2767;
	fma.rn.f32 	%f2769, %f2756, %f2708, %f2768;
	ld.shared.f32 	%f2770, [%r119+7216];
	fma.rn.f32 	%f2771, %f2770, %f2675, %f2601;
	ld.shared.f32 	%f2772, [%r119+7220];
	fma.rn.f32 	%f2773, %f2772, %f2678, %f2771;
	ld.shared.f32 	%f2774, [%r119+7224];
	fma.rn.f32 	%f2775, %f2774, %f2681, %f2773;
	ld.shared.f32 	%f2776, [%r119+7228];
	fma.rn.f32 	%f2777, %f2776, %f2684, %f2775;
	fma.rn.f32 	%f2778, %f2770, %f2686, %f2605;
	fma.rn.f32 	%f2779, %f2772, %f2688, %f2778;
	fma.rn.f32 	%f2780, %f2774, %f2690, %f2779;
	fma.rn.f32 	%f2781, %f2776, %f2692, %f2780;
	fma.rn.f32 	%f2782, %f2770, %f2694, %f2609;
	fma.rn.f32 	%f2783, %f2772, %f2696, %f2782;
	fma.rn.f32 	%f2784, %f2774, %f2698, %f2783;
	fma.rn.f32 	%f2785, %f2776, %f2700, %f2784;
	fma.rn.f32 	%f2786, %f2770, %f2702, %f2613;
	fma.rn.f32 	%f2787, %f2772, %f2704, %f2786;
	fma.rn.f32 	%f2788, %f2774, %f2706, %f2787;
	fma.rn.f32 	%f2789, %f2776, %f2708, %f2788;
	ld.shared.f32 	%f2790, [%r119+7472];
	fma.rn.f32 	%f2791, %f2790, %f2675, %f2621;
	ld.shared.f32 	%f2792, [%r119+7476];
	fma.rn.f32 	%f2793, %f2792, %f2678, %f2791;
	ld.shared.f32 	%f2794, [%r119+7480];
	fma.rn.f32 	%f2795, %f2794, %f2681, %f2793;
	ld.shared.f32 	%f2796, [%r119+7484];
	fma.rn.f32 	%f2797, %f2796, %f2684, %f2795;
	fma.rn.f32 	%f2798, %f2790, %f2686, %f2625;
	fma.rn.f32 	%f2799, %f2792, %f2688, %f2798;
	fma.rn.f32 	%f2800, %f2794, %f2690, %f2799;
	fma.rn.f32 	%f2801, %f2796, %f2692, %f2800;
	fma.rn.f32 	%f2802, %f2790, %f2694, %f2629;
	fma.rn.f32 	%f2803, %f2792, %f2696, %f2802;
	fma.rn.f32 	%f2804, %f2794, %f2698, %f2803;
	fma.rn.f32 	%f2805, %f2796, %f2700, %f2804;
	fma.rn.f32 	%f2806, %f2790, %f2702, %f2633;
	fma.rn.f32 	%f2807, %f2792, %f2704, %f2806;
	fma.rn.f32 	%f2808, %f2794, %f2706, %f2807;
	fma.rn.f32 	%f2809, %f2796, %f2708, %f2808;
	ld.shared.f32 	%f2810, [%r119+7728];
	fma.rn.f32 	%f2811, %f2810, %f2675, %f2641;
	ld.shared.f32 	%f2812, [%r119+7732];
	fma.rn.f32 	%f2813, %f2812, %f2678, %f2811;
	ld.shared.f32 	%f2814, [%r119+7736];
	fma.rn.f32 	%f2815, %f2814, %f2681, %f2813;
	ld.shared.f32 	%f2816, [%r119+7740];
	fma.rn.f32 	%f2817, %f2816, %f2684, %f2815;
	fma.rn.f32 	%f2818, %f2810, %f2686, %f2645;
	fma.rn.f32 	%f2819, %f2812, %f2688, %f2818;
	fma.rn.f32 	%f2820, %f2814, %f2690, %f2819;
	fma.rn.f32 	%f2821, %f2816, %f2692, %f2820;
	fma.rn.f32 	%f2822, %f2810, %f2694, %f2649;
	fma.rn.f32 	%f2823, %f2812, %f2696, %f2822;
	fma.rn.f32 	%f2824, %f2814, %f2698, %f2823;
	fma.rn.f32 	%f2825, %f2816, %f2700, %f2824;
	fma.rn.f32 	%f2826, %f2810, %f2702, %f2653;
	fma.rn.f32 	%f2827, %f2812, %f2704, %f2826;
	fma.rn.f32 	%f2828, %f2814, %f2706, %f2827;
	fma.rn.f32 	%f2829, %f2816, %f2708, %f2828;
	ld.shared.f32 	%f2830, [%r119+7984];
	fma.rn.f32 	%f2831, %f2830, %f2675, %f2661;
	ld.shared.f32 	%f2832, [%r119+7988];
	fma.rn.f32 	%f2833, %f2832, %f2678, %f2831;
	ld.shared.f32 	%f2834, [%r119+7992];
	fma.rn.f32 	%f2835, %f2834, %f2681, %f2833;
	ld.shared.f32 	%f2836, [%r119+7996];
	fma.rn.f32 	%f2837, %f2836, %f2684, %f2835;
	fma.rn.f32 	%f2838, %f2830, %f2686, %f2665;
	fma.rn.f32 	%f2839, %f2832, %f2688, %f2838;
	fma.rn.f32 	%f2840, %f2834, %f2690, %f2839;
	fma.rn.f32 	%f2841, %f2836, %f2692, %f2840;
	fma.rn.f32 	%f2842, %f2830, %f2694, %f2669;
	fma.rn.f32 	%f2843, %f2832, %f2696, %f2842;
	fma.rn.f32 	%f2844, %f2834, %f2698, %f2843;
	fma.rn.f32 	%f2845, %f2836, %f2700, %f2844;
	fma.rn.f32 	%f2846, %f2830, %f2702, %f2673;
	fma.rn.f32 	%f2847, %f2832, %f2704, %f2846;
	fma.rn.f32 	%f2848, %f2834, %f2706, %f2847;
	fma.rn.f32 	%f2849, %f2836, %f2708, %f2848;
	mul.lo.s32 	%r123, %r1, 28672;
	shl.b32 	%r124, %r2, 7;
	and.b32  	%r125, %r124, 3840;
	or.b32  	%r126, %r5, %r123;
	or.b32  	%r127, %r126, %r125;
	mul.wide.u32 	%rd88, %r127, 4;
	add.s64 	%rd89, %rd87, %rd88;
	st.global.f32 	[%rd89], %f2685;
	st.global.f32 	[%rd89+4], %f2693;
	st.global.f32 	[%rd89+8], %f2701;
	st.global.f32 	[%rd89+12], %f2709;
	st.global.f32 	[%rd89+14336], %f2717;
	st.global.f32 	[%rd89+14340], %f2721;
	st.global.f32 	[%rd89+14344], %f2725;
	st.global.f32 	[%rd89+14348], %f2729;
	st.global.f32 	[%rd89+28672], %f2737;
	st.global.f32 	[%rd89+28676], %f2741;
	st.global.f32 	[%rd89+28680], %f2745;
	st.global.f32 	[%rd89+28684], %f2749;
	st.global.f32 	[%rd89+43008], %f2757;
	st.global.f32 	[%rd89+43012], %f2761;
	st.global.f32 	[%rd89+43016], %f2765;
	st.global.f32 	[%rd89+43020], %f2769;
	st.global.f32 	[%rd89+57344], %f2777;
	st.global.f32 	[%rd89+57348], %f2781;
	st.global.f32 	[%rd89+57352], %f2785;
	st.global.f32 	[%rd89+57356], %f2789;
	st.global.f32 	[%rd89+71680], %f2797;
	st.global.f32 	[%rd89+71684], %f2801;
	st.global.f32 	[%rd89+71688], %f2805;
	st.global.f32 	[%rd89+71692], %f2809;
	st.global.f32 	[%rd89+86016], %f2817;
	st.global.f32 	[%rd89+86020], %f2821;
	st.global.f32 	[%rd89+86024], %f2825;
	st.global.f32 	[%rd89+86028], %f2829;
	st.global.f32 	[%rd89+100352], %f2837;
	st.global.f32 	[%rd89+100356], %f2841;
	st.global.f32 	[%rd89+100360], %f2845;
	st.global.f32 	[%rd89+100364], %f2849;
	ret;

}


// ===== COMPILED SASS (sm_100) =====

	.target	sm_100

	.elftype	@"ET_EXEC"


//--------------------- .note.nv.tkinfo           --------------------------
	.section	.note.nv.tkinfo,"",@"SHT_NOTE"
	.sectionflags	@"SHF_NOTE_NV_TKINFO"
	.tkinfo
        /*0018*/ 	.word	0x00000002
        /*0030*/ 	.string	""
        /*0030*/ 	.string	"ptxas"
        /*0030*/ 	.string	"Cuda compilation tools, release 13.0, V13.0.88"
        /*0030*/ 	.string	"Build cuda_13.0.r13.0/compiler.36424714_0"
        /*0030*/ 	.string	"-arch sm_100 -m 64 "



//--------------------- .note.nv.cuinfo           --------------------------
	.section	.note.nv.cuinfo,"",@"SHT_NOTE"
	.sectionflags	@"SHF_NOTE_NV_CUINFO"
        /*0018*/ 	.short	0x0002
        /*001a*/ 	.short	0x0064
        /*001c*/ 	.short	0x0082
	.zero		2


//--------------------- .nv.info                  --------------------------
	.section	.nv.info,"",@"SHT_CUDA_INFO"
	.align	4


	//----- nvinfo : EIATTR_REGCOUNT
	.align		4
        /*0000*/ 	.byte	0x04, 0x2f
        /*0002*/ 	.short	(.L_1 - .L_0)
	.align		4
.L_0:
        /*0004*/ 	.word	index@(main_kernel0)
        /*0008*/ 	.word	0x0000006e


	//----- nvinfo : EIATTR_FRAME_SIZE
	.align		4
.L_1:
        /*000c*/ 	.byte	0x04, 0x11
        /*000e*/ 	.short	(.L_3 - .L_2)
	.align		4
.L_2:
        /*0010*/ 	.word	index@(main_kernel0)
        /*0014*/ 	.word	0x00000000


	//----- nvinfo : EIATTR_MIN_STACK_SIZE
	.align		4
.L_3:
        /*0018*/ 	.byte	0x04, 0x12
        /*001a*/ 	.short	(.L_5 - .L_4)
	.align		4
.L_4:
        /*001c*/ 	.word	index@(main_kernel0)
        /*0020*/ 	.word	0x00000000
.L_5:


//--------------------- .nv.compat                --------------------------
	.section	.nv.compat,"",@"SHT_CUDA_COMPAT_INFO"
	.align	4
        /*0000*/ 	.byte	0x02, 0x09, 0x00, 0x00, 0x02, 0x02, 0x01, 0x00, 0x02, 0x05, 0x05, 0x00, 0x03, 0x07, 0x01, 0x01
        /*0010*/ 	.byte	0x02, 0x03, 0x00, 0x00, 0x02, 0x06, 0x01, 0x00, 0x04, 0x0b, 0x08, 0x00, 0x09, 0x00, 0x00, 0x00
        /*0020*/ 	.byte	0x00, 0x00, 0x00, 0x00


//--------------------- .nv.info.main_kernel0     --------------------------
	.section	.nv.info.main_kernel0,"",@"SHT_CUDA_INFO"
	.sectionflags	@""
	.align	4


	//----- nvinfo : EIATTR_CUDA_API_VERSION
	.align		4
        /*0000*/ 	.byte	0x04, 0x37
        /*0002*/ 	.short	(.L_7 - .L_6)
.L_6:
        /*0004*/ 	.word	0x00000082


	//----- nvinfo : EIATTR_KPARAM_INFO
	.align		4
.L_7:
        /*0008*/ 	.byte	0x04, 0x17
        /*000a*/ 	.short	(.L_9 - .L_8)
.L_8:
        /*000c*/ 	.word	0x00000000
        /*0010*/ 	.short	0x0002
        /*0012*/ 	.short	0x0010
        /*0014*/ 	.byte	0x00, 0xf5, 0x21, 0x00


	//----- nvinfo : EIATTR_KPARAM_INFO
	.align		4
.L_9:
        /*0018*/ 	.byte	0x04, 0x17
        /*001a*/ 	.short	(.L_11 - .L_10)
.L_10:
        /*001c*/ 	.word	0x00000000
        /*0020*/ 	.short	0x0001
        /*0022*/ 	.short	0x0008
        /*0024*/ 	.byte	0x00, 0xf5, 0x21, 0x00


	//----- nvinfo : EIATTR_KPARAM_INFO
	.align		4
.L_11:
        /*0028*/ 	.byte	0x04, 0x17
        /*002a*/ 	.short	(.L_13 - .L_12)
.L_12:
        /*002c*/ 	.word	0x00000000
        /*0030*/ 	.short	0x0000
        /*0032*/ 	.short	0x0000
        /*0034*/ 	.byte	0x00, 0xf5, 0x21, 0x00


	//----- nvinfo : EIATTR_SPARSE_MMA_MASK
	.align		4
.L_13:
        /*0038*/ 	.byte	0x03, 0x50
        /*003a*/ 	.short	0x0000


	//----- nvinfo : EIATTR_MAXREG_COUNT
	.align		4
        /*003c*/ 	.byte	0x03, 0x1b
        /*003e*/ 	.short	0x00ff


	//----- nvinfo : EIATTR_NUM_BARRIERS
	.align		4
        /*0040*/ 	.byte	0x02, 0x4c
        /*0042*/ 	.byte	0x01
	.zero		1


	//----- nvinfo : EIATTR_MERCURY_ISA_VERSION
	.align		4
        /*0044*/ 	.byte	0x03, 0x5f
        /*0046*/ 	.short	0x0101


	//----- nvinfo : EIATTR_VRC_CTA_INIT_COUNT
	.align		4
        /*0048*/ 	.byte	0x02, 0x4a
	.zero		1
	.zero		1


	//----- nvinfo : EIATTR_EXIT_INSTR_OFFSETS
	.align		4
        /*004c*/ 	.byte	0x04, 0x1c
        /*004e*/ 	.short	(.L_15 - .L_14)


	//   ....[0]....
.L_14:
        /*0050*/ 	.word	0x00009de0


	//----- nvinfo : EIATTR_MAX_THREADS
	.align		4
.L_15:
        /*0054*/ 	.byte	0x04, 0x05
        /*0056*/ 	.short	(.L_17 - .L_16)
.L_16:
        /*0058*/ 	.word	0x00000020
        /*005c*/ 	.word	0x00000001
        /*0060*/ 	.word	0x00000001


	//----- nvinfo : EIATTR_CBANK_PARAM_SIZE
	.align		4
.L_17:
        /*0064*/ 	.byte	0x03, 0x19
        /*0066*/ 	.short	0x0018


	//----- nvinfo : EIATTR_PARAM_CBANK
	.align		4
        /*0068*/ 	.byte	0x04, 0x0a
        /*006a*/ 	.short	(.L_19 - .L_18)
	.align		4
.L_18:
        /*006c*/ 	.word	index@(.nv.constant0.main_kernel0)
        /*0070*/ 	.short	0x0380
        /*0072*/ 	.short	0x0018


	//----- nvinfo : EIATTR_SW_WAR
	.align		4
.L_19:
        /*0074*/ 	.byte	0x04, 0x36
        /*0076*/ 	.short	(.L_21 - .L_20)
.L_20:
        /*0078*/ 	.word	0x00000008
.L_21:


//--------------------- .nv.callgraph             --------------------------
	.section	.nv.callgraph,"",@"SHT_CUDA_CALLGRAPH"
	.align	4
	.sectionentsize	8
	.align		4
        /*0000*/ 	.word	0x00000000
	.align		4
        /*0004*/ 	.word	0xffffffff
	.align		4
        /*0008*/ 	.word	0x00000000
	.align		4
        /*000c*/ 	.word	0xfffffffe
	.align		4
        /*0010*/ 	.word	0x00000000
	.align		4
        /*0014*/ 	.word	0xfffffffd
	.align		4
        /*0018*/ 	.word	0x00000000
	.align		4
        /*001c*/ 	.word	0xfffffffc


//--------------------- .text.main_kernel0        --------------------------
	.section	.text.main_kernel0,"ax",@progbits
	.align	128
        .global         main_kernel0
        .type           main_kernel0,@function
        .size           main_kernel0,(.L_x_2 - main_kernel0)
        .other          main_kernel0,@"STO_CUDA_ENTRY STV_DEFAULT"
main_kernel0:
.text.main_kernel0:
[----:B------:R-:W-:Y:S01]  /*0000*/  LDC R1, c[0x0][0x37c] ;  /* 0x0000df00ff017b82 */ /* 0x000fe20000000800 */
[----:B------:R-:W1:Y:S07]  /*0010*/  S2R R13, SR_CTAID.X ;  /* 0x00000000000d7919 */ /* 0x000e6e0000002500 */
[----:B------:R-:W2:Y:S01]  /*0020*/  S2UR UR6, SR_CgaCtaId ;  /* 0x00000000000679c3 */ /* 0x000ea20000008800 */
[----:B------:R-:W-:Y:S01]  /*0030*/  UMOV UR4, 0x400 ;  /* 0x0000040000047882 */ /* 0x000fe20000000000 */
[----:B------:R-:W-:Y:S01]  /*0040*/  HFMA2 R103, -RZ, RZ, 0, 0 ;  /* 0x00000000ff677431 */ /* 0x000fe200000001ff */
[----:B------:R-:W3:Y:S01]  /*0050*/  S2R R60, SR_TID.X ;  /* 0x00000000003c7919 */ /* 0x000ee20000002100 */
[----:B------:R-:W-:Y:S01]  /*0060*/  HFMA2 R105, -RZ, RZ, 0, 0 ;  /* 0x00000000ff697431 */ /* 0x000fe200000001ff */
[----:B------:R-:W-:Y:S01]  /*0070*/  MOV R66, RZ ;  /* 0x000000ff00427202 */ /* 0x000fe20000000f00 */
[----:B------:R-:W-:Y:S01]  /*0080*/  HFMA2 R99, -RZ, RZ, 0, 0 ;  /* 0x00000000ff637431 */ /* 0x000fe200000001ff */
[----:B------:R-:W-:Y:S01]  /*0090*/  CS2R R74, SRZ ;  /* 0x00000000004a7805 */ /* 0x000fe2000001ff00 */
[----:B------:R-:W4:Y:S01]  /*00a0*/  S2UR UR7, SR_SWINHI ;  /* 0x00000000000779c3 */ /* 0x000f220000002f00 */
[----:B------:R-:W-:Y:S01]  /*00b0*/  HFMA2 R89, -RZ, RZ, 0, 0 ;  /* 0x00000000ff597431 */ /* 0x000fe200000001ff */
[----:B------:R-:W-:Y:S01]  /*00c0*/  CS2R R76, SRZ ;  /* 0x00000000004c7805 */ /* 0x000fe2000001ff00 */
[----:B------:R-:W-:Y:S01]  /*00d0*/  HFMA2 R81, -RZ, RZ, 0, 0 ;  /* 0x00000000ff517431 */ /* 0x000fe200000001ff */
[----:B------:R-:W-:Y:S01]  /*00e0*/  MOV R101, RZ ;  /* 0x000000ff00657202 */ /* 0x000fe20000000f00 */
[----:B------:R-:W-:Y:S01]  /*00f0*/  HFMA2 R85, -RZ, RZ, 0, 0 ;  /* 0x00000000ff557431 */ /* 0x000fe200000001ff */
[----:B------:R-:W-:Y:S01]  /*0100*/  MOV R97, RZ ;  /* 0x000000ff00617202 */ /* 0x000fe20000000f00 */
[----:B------:R-:W-:Y:S01]  /*0110*/  HFMA2 R91, -RZ, RZ, 0, 0 ;  /* 0x00000000ff5b7431 */ /* 0x000fe200000001ff */
[----:B------:R-:W5:Y:S01]  /*0120*/  LDC.64 R54, c[0x0][0x380] ;  /* 0x0000e000ff367b82 */ /* 0x000f620000000a00 */
[----:B------:R-:W-:Y:S01]  /*0130*/  HFMA2 R95, -RZ, RZ, 0, 0 ;  /* 0x00000000ff5f7431 */ /* 0x000fe200000001ff */
[----:B------:R-:W-:-:S02]  /*0140*/  MOV R79, RZ ;  /* 0x000000ff004f7202 */ /* 0x000fc40000000f00 */
[----:B------:R-:W-:Y:S02]  /*0150*/  MOV R87, RZ ;  /* 0x000000ff00577202 */ /* 0x000fe40000000f00 */
[----:B------:R-:W-:Y:S01]  /*0160*/  MOV R83, RZ ;  /* 0x000000ff00537202 */ /* 0x000fe20000000f00 */
[----:B--2---:R-:W-:Y:S01]  /*0170*/  ULEA UR8, UR6, UR4, 0x18 ;  /* 0x0000000406087291 */ /* 0x004fe2000f8ec0ff */
[----:B------:R-:W2:Y:S01]  /*0180*/  LDC.64 R56, c[0x0][0x388] ;  /* 0x0000e200ff387b82 */ /* 0x000ea20000000a00 */
[----:B------:R-:W-:Y:S01]  /*0190*/  UIADD3 UR4, UPT, UPT, UR4, 0x2000, URZ ;  /* 0x0000200004047890 */ /* 0x000fe2000fffe0ff */
[----:B------:R-:W-:-:S03]  /*01a0*/  MOV R93, RZ ;  /* 0x000000ff005d7202 */ /* 0x000fc60000000f00 */
[----:B------:R-:W-:Y:S01]  /*01b0*/  ULEA UR6, UR6, UR4, 0x18 ;  /* 0x0000000406067291 */ /* 0x000fe2000f8ec0ff */
[----:B-1----:R-:W-:Y:S01]  /*01c0*/  IMAD.HI.U32 R0, R13, -0x6db6db6d, RZ ;  /* 0x924924930d007827 */ /* 0x002fe200078e00ff */
[----:B------:R-:W-:Y:S01]  /*01d0*/  UMOV UR10, UR8 ;  /* 0x00000008000a7c82 */ /* 0x000fe20008000000 */
[----:B----4-:R-:W-:Y:S02]  /*01e0*/  UMOV UR11, UR7 ;  /* 0x00000007000b7c82 */ /* 0x010fe40008000000 */
[----:B------:R-:W-:Y:S02]  /*01f0*/  MOV R3, UR11 ;  /* 0x0000000b00037c02 */ /* 0x000fe40008000f00 */
[----:B---3--:R-:W-:Y:S01]  /*0200*/  SHF.R.U32.HI R2, RZ, 0x4, R60 ;  /* 0x00000004ff027819 */ /* 0x008fe2000001163c */
[----:B------:R-:W-:Y:S01]  /*0210*/  UMOV UR4, UR6 ;  /* 0x0000000600047c82 */ /* 0x000fe20008000000 */
[----:B------:R-:W-:Y:S01]  /*0220*/  UMOV UR5, UR7 ;  /* 0x0000000700057c82 */ /* 0x000fe20008000000 */
[----:B------:R-:W-:-:S02]  /*0230*/  SHF.R.U32.HI R0, RZ, 0x4, R0 ;  /* 0x00000004ff007819 */ /* 0x000fc40000011600 */
[----:B------:R-:W-:Y:S01]  /*0240*/  SHF.L.U32 R58, R60, 0x2, RZ ;  /* 0x000000023c3a7819 */ /* 0x000fe200000006ff */
[----:B------:R-:W-:Y:S01]  /*0250*/  IMAD R5, R2, 0x3800, RZ ;  /* 0x0000380002057824 */ /* 0x000fe200078e02ff */
[----:B------:R-:W-:Y:S01]  /*0260*/  MOV R2, UR10 ;  /* 0x0000000a00027c02 */ /* 0x000fe20008000f00 */
[----:B------:R-:W-:Y:S01]  /*0270*/  IMAD R59, R0, -0x1c, R13 ;  /* 0xffffffe4003b7824 */ /* 0x000fe200078e020d */
[----:B------:R-:W-:Y:S01]  /*0280*/  SHF.L.U32 R7, R60, 0x6, RZ ;  /* 0x000000063c077819 */ /* 0x000fe200000006ff */
[----:B------:R-:W-:Y:S01]  /*0290*/  IMAD R4, R0, 0x1c000, RZ ;  /* 0x0001c00000047824 */ /* 0x000fe200078e02ff */
[C---:B------:R-:W-:Y:S01]  /*02a0*/  LOP3.LUT R8, R58.reuse, 0xc, RZ, 0xc0, !PT ;  /* 0x0000000c3a087812 */ /* 0x040fe200078ec0ff */
[----:B------:R-:W-:Y:S01]  /*02b0*/  IMAD.WIDE.U32 R2, R58, 0x4, R2 ;  /* 0x000000043a027825 */ /* 0x000fe200078e0002 */
[----:B------:R-:W-:Y:S02]  /*02c0*/  SHF.L.U32 R6, R59, 0x9, RZ ;  /* 0x000000093b067819 */ /* 0x000fe400000006ff */
[----:B------:R-:W-:-:S02]  /*02d0*/  LOP3.LUT R5, R4, R5, RZ, 0xfc, !PT ;  /* 0x0000000504057212 */ /* 0x000fc400078efcff */
[----:B------:R-:W-:Y:S02]  /*02e0*/  LOP3.LUT R7, R7, 0x300, RZ, 0xc0, !PT ;  /* 0x0000030007077812 */ /* 0x000fe400078ec0ff */
[----:B------:R-:W-:Y:S02]  /*02f0*/  LOP3.LUT R6, R6, 0x3c00, RZ, 0xc0, !PT ;  /* 0x00003c0006067812 */ /* 0x000fe400078ec0ff */
[C---:B------:R-:W-:Y:S02]  /*0300*/  IADD3 R4, P0, PT, R2.reuse, 0x200, RZ ;  /* 0x0000020002047810 */ /* 0x040fe40007f1e0ff */
[----:B------:R-:W-:Y:S02]  /*0310*/  IADD3 R7, PT, PT, R7, R5, R6 ;  /* 0x0000000507077210 */ /* 0x000fe40007ffe006 */
[----:B------:R-:W-:Y:S02]  /*0320*/  IADD3 R6, P1, PT, R2, 0x400, RZ ;  /* 0x0000040002067810 */ /* 0x000fe40007f3e0ff */
[----:B------:R-:W-:-:S02]  /*0330*/  IADD3.X R5, PT, PT, RZ, R3, RZ, P0, !PT ;  /* 0x00000003ff057210 */ /* 0x000fc400007fe4ff */
[----:B------:R-:W-:Y:S02]  /*0340*/  IADD3 R61, PT, PT, R7, R8, RZ ;  /* 0x00000008073d7210 */ /* 0x000fe40007ffe0ff */
[C---:B------:R-:W-:Y:S02]  /*0350*/  IADD3 R8, P0, PT, R2.reuse, 0x600, RZ ;  /* 0x0000060002087810 */ /* 0x040fe40007f1e0ff */
[----:B------:R-:W-:Y:S02]  /*0360*/  IADD3.X R7, PT, PT, RZ, R3, RZ, P1, !PT ;  /* 0x00000003ff077210 */ /* 0x000fe40000ffe4ff */
[----:B------:R-:W-:Y:S02]  /*0370*/  MOV R17, R4 ;  /* 0x0000000400117202 */ /* 0x000fe40000000f00 */
[----:B------:R-:W-:Y:S02]  /*0380*/  IADD3 R4, P1, PT, R2, 0x800, RZ ;  /* 0x0000080002047810 */ /* 0x000fe40007f3e0ff */
[----:B------:R-:W-:-:S02]  /*0390*/  IADD3.X R9, PT, PT, RZ, R3, RZ, P0, !PT ;  /* 0x00000003ff097210 */ /* 0x000fc400007fe4ff */
[----:B------:R-:W-:Y:S02]  /*03a0*/  MOV R19, R6 ;  /* 0x0000000600137202 */ /* 0x000fe40000000f00 */
        /* <DEDUP_REMOVED lines=12> */
[----:B------:R-:W-:Y:S02]  /*0470*/  IADD3.X R7, PT, PT, RZ, R3, RZ, P1, !PT ;  /* 0x00000003ff077210 */ /* 0x000fe40000ffe4ff */
[----:B------:R-:W-:Y:S02]  /*0480*/  MOV R37, R4 ;  /* 0x0000000400257202 */ /* 0x000fe40000000f00 */
[----:B------:R-:W-:Y:S02]  /*0490*/  MOV R52, UR4 ;  /* 0x0000000400347c02 */ /* 0x000fe40008000f00 */
[----:B------:R-:W-:Y:S01]  /*04a0*/  MOV R53, UR5 ;  /* 0x0000000500357c02 */ /* 0x000fe20008000f00 */
[----:B------:R-:W1:Y:S01]  /*04b0*/  LDCU.64 UR4, c[0x0][0x358] ;  /* 0x00006b00ff0477ac */ /* 0x000e620008000a00 */
[----:B------:R-:W-:-:S02]  /*04c0*/  IADD3 R8, P0, PT, R2, 0x1200, RZ ;  /* 0x0000120002087810 */ /* 0x000fc40007f1e0ff */
[----:B------:R-:W-:Y:S01]  /*04d0*/  IADD3 R4, P1, PT, R2, 0x1400, RZ ;  /* 0x0000140002047810 */ /* 0x000fe20007f3e0ff */
[----:B------:R-:W-:Y:S01]  /*04e0*/  IMAD.WIDE.U32 R52, R58, 0x4, R52 ;  /* 0x000000043a347825 */ /* 0x000fe200078e0034 */
[-C--:B------:R-:W-:Y:S02]  /*04f0*/  IADD3.X R9, PT, PT, RZ, R3.reuse, RZ, P0, !PT ;  /* 0x00000003ff097210 */ /* 0x080fe400007fe4ff */
[----:B------:R-:W-:Y:S02]  /*0500*/  IADD3.X R5, PT, PT, RZ, R3, RZ, P1, !PT ;  /* 0x00000003ff057210 */ /* 0x000fe40000ffe4ff */
[----:B------:R-:W-:Y:S02]  /*0510*/  IADD3 R10, P0, PT, R2, 0x1600, RZ ;  /* 0x00001600020a7810 */ /* 0x000fe40007f1e0ff */
[----:B------:R-:W-:Y:S02]  /*0520*/  MOV R51, R4 ;  /* 0x0000000400337202 */ /* 0x000fe40000000f00 */
[----:B------:R-:W-:-:S02]  /*0530*/  IADD3.X R11, PT, PT, RZ, R3, RZ, P0, !PT ;  /* 0x00000003ff0b7210 */ /* 0x000fc400007fe4ff */
[C---:B------:R-:W-:Y:S02]  /*0540*/  IADD3 R4, P2, PT, R52.reuse, 0x200, RZ ;  /* 0x0000020034047810 */ /* 0x040fe40007f5e0ff */
[----:B------:R-:W-:Y:S02]  /*0550*/  MOV R49, R8 ;  /* 0x0000000800317202 */ /* 0x000fe40000000f00 */
[----:B------:R-:W-:Y:S02]  /*0560*/  IADD3.X R5, PT, PT, RZ, R53, RZ, P2, !PT ;  /* 0x00000035ff057210 */ /* 0x000fe400017fe4ff */
[----:B------:R-:W-:Y:S02]  /*0570*/  MOV R65, R10 ;  /* 0x0000000a00417202 */ /* 0x000fe40000000f00 */
[----:B------:R-:W-:Y:S02]  /*0580*/  MOV R47, R6 ;  /* 0x00000006002f7202 */ /* 0x000fe40000000f00 */
[----:B------:R-:W-:-:S02]  /*0590*/  IADD3 R8, P0, PT, R52, 0x600, RZ ;  /* 0x0000060034087810 */ /* 0x000fc40007f1e0ff */
[C---:B------:R-:W-:Y:S02]  /*05a0*/  IADD3 R10, P2, PT, R52.reuse, 0x800, RZ ;  /* 0x00000800340a7810 */ /* 0x040fe40007f5e0ff */
[----:B------:R-:W-:Y:S02]  /*05b0*/  IADD3 R6, P1, PT, R52, 0x400, RZ ;  /* 0x0000040034067810 */ /* 0x000fe40007f3e0ff */
[----:B------:R-:W-:Y:S02]  /*05c0*/  IADD3.X R9, PT, PT, RZ, R53, RZ, P0, !PT ;  /* 0x00000035ff097210 */ /* 0x000fe400007fe4ff */
[----:B------:R-:W-:Y:S02]  /*05d0*/  MOV R25, R4 ;  /* 0x0000000400197202 */ /* 0x000fe40000000f00 */
[-C--:B------:R-:W-:Y:S02]  /*05e0*/  IADD3.X R11, PT, PT, RZ, R53.reuse, RZ, P2, !PT ;  /* 0x00000035ff0b7210 */ /* 0x080fe400017fe4ff */
[----:B------:R-:W-:-:S02]  /*05f0*/  IADD3.X R7, PT, PT, RZ, R53, RZ, P1, !PT ;  /* 0x00000035ff077210 */ /* 0x000fc40000ffe4ff */
[C---:B------:R-:W-:Y:S02]  /*0600*/  IADD3 R4, P2, PT, R52.reuse, 0xa00, RZ ;  /* 0x00000a0034047810 */ /* 0x040fe40007f5e0ff */
[----:B------:R-:W-:Y:S02]  /*0610*/  MOV R29, R8 ;  /* 0x00000008001d7202 */ /* 0x000fe40000000f00 */
[----:B------:R-:W-:Y:S02]  /*0620*/  MOV R27, R6 ;  /* 0x00000006001b7202 */ /* 0x000fe40000000f00 */
[C---:B------:R-:W-:Y:S02]  /*0630*/  IADD3 R8, P0, PT, R52.reuse, 0xe00, RZ ;  /* 0x00000e0034087810 */ /* 0x040fe40007f1e0ff */
[----:B------:R-:W-:Y:S02]  /*0640*/  IADD3.X R5, PT, PT, RZ, R53, RZ, P2, !PT ;  /* 0x00000035ff057210 */ /* 0x000fe400017fe4ff */
[----:B------:R-:W-:-:S02]  /*0650*/  IADD3 R6, P1, PT, R52, 0xc00, RZ ;  /* 0x00000c0034067810 */ /* 0x000fc40007f3e0ff */
[----:B------:R-:W-:Y:S02]  /*0660*/  IADD3.X R9, PT, PT, RZ, R53, RZ, P0, !PT ;  /* 0x00000035ff097210 */ /* 0x000fe400007fe4ff */
[----:B------:R-:W-:Y:S02]  /*0670*/  MOV R41, R4 ;  /* 0x0000000400297202 */ /* 0x000fe40000000f00 */
[----:B------:R-:W-:Y:S02]  /*0680*/  IADD3.X R7, PT, PT, RZ, R53, RZ, P1, !PT ;  /* 0x00000035ff077210 */ /* 0x000fe40000ffe4ff */
[----:B------:R-:W-:Y:S02]  /*0690*/  IADD3 R4, P0, PT, R52, 0x1200, RZ ;  /* 0x0000120034047810 */ /* 0x000fe40007f1e0ff */
[----:B------:R-:W-:Y:S02]  /*06a0*/  SHF.L.U32 R60, R60, 0x3, RZ ;  /* 0x000000033c3c7819 */ /* 0x000fe400000006ff */
[----:B------:R-:W-:-:S02]  /*06b0*/  MOV R45, R8 ;  /* 0x00000008002d7202 */ /* 0x000fc40000000f00 */
[----:B------:R-:W-:Y:S02]  /*06c0*/  MOV R43, R6 ;  /* 0x00000006002b7202 */ /* 0x000fe40000000f00 */
[----:B------:R-:W-:Y:S02]  /*06d0*/  IADD3.X R5, PT, PT, RZ, R53, RZ, P0, !PT ;  /* 0x00000035ff057210 */ /* 0x000fe400007fe4ff */
[----:B------:R-:W-:Y:S02]  /*06e0*/  SHF.L.U32 R9, R13, 0x5, RZ ;  /* 0x000000050d097819 */ /* 0x000fe400000006ff */
[----:B------:R-:W-:Y:S02]  /*06f0*/  LOP3.LUT R62, R60, 0xc0, RZ, 0xc0, !PT ;  /* 0x000000c03c3e7812 */ /* 0x000fe400078ec0ff */
[C---:B------:R-:W-:Y:S02]  /*0700*/  IADD3 R6, P1, PT, R52.reuse, 0x1400, RZ ;  /* 0x0000140034067810 */ /* 0x040fe40007f3e0ff */
[----:B------:R-:W-:-:S02]  /*0710*/  IADD3 R8, P0, PT, R52, 0x1600, RZ ;  /* 0x0000160034087810 */ /* 0x000fc40007f1e0ff */
[----:B------:R-:W-:Y:S01]  /*0720*/  MOV R69, R4 ;  /* 0x0000000400457202 */ /* 0x000fe20000000f00 */
[----:B-----5:R-:W-:Y:S01]  /*0730*/  IMAD.WIDE.U32 R4, R61, 0x4, R54 ;  /* 0x000000043d047825 */ /* 0x020fe200078e0036 */
[----:B------:R-:W-:Y:S02]  /*0740*/  LOP3.LUT R63, R62, 0x20, R9, 0xf8, !PT ;  /* 0x000000203e3f7812 */ /* 0x000fe400078ef809 */
[----:B------:R-:W-:Y:S02]  /*0750*/  MOV R39, R10 ;  /* 0x0000000a00277202 */ /* 0x000fe40000000f00 */
[-C--:B------:R-:W-:Y:S02]  /*0760*/  IADD3.X R7, PT, PT, RZ, R53.reuse, RZ, P1, !PT ;  /* 0x00000035ff077210 */ /* 0x080fe40000ffe4ff */
[----:B------:R-:W-:Y:S02]  /*0770*/  IADD3 R10, P2, PT, R52, 0x1000, RZ ;  /* 0x00001000340a7810 */ /* 0x000fe40007f5e0ff */
[----:B------:R-:W-:-:S02]  /*0780*/  IADD3.X R9, PT, PT, RZ, R53, RZ, P0, !PT ;  /* 0x00000035ff097210 */ /* 0x000fc400007fe4ff */
[----:B------:R-:W-:Y:S02]  /*0790*/  LOP3.LUT R63, R63, 0x1c, R58, 0xf8, !PT ;  /* 0x0000001c3f3f7812 */ /* 0x000fe400078ef83a */
[----:B------:R-:W-:Y:S02]  /*07a0*/  MOV R71, R6 ;  /* 0x0000000600477202 */ /* 0x000fe40000000f00 */
[----:B------:R-:W-:Y:S01]  /*07b0*/  IADD3.X R11, PT, PT, RZ, R53, RZ, P2, !PT ;  /* 0x00000035ff0b7210 */ /* 0x000fe200017fe4ff */
[----:B--2---:R-:W-:Y:S01]  /*07c0*/  IMAD.WIDE.U32 R56, R63, 0x4, R56 ;  /* 0x000000043f387825 */ /* 0x004fe200078e0038 */
[C---:B------:R-:W-:Y:S02]  /*07d0*/  IADD3 R6, P0, PT, R4.reuse, 0x1c000, RZ ;  /* 0x0001c00004067810 */ /* 0x040fe40007f1e0ff */
[----:B------:R-:W-:Y:S02]  /*07e0*/  MOV R73, R8 ;  /* 0x0000000800497202 */ /* 0x000fe40000000f00 */
[----:B------:R-:W-:-:S02]  /*07f0*/  IADD3 R8, P1, PT, R4, 0x38000, RZ ;  /* 0x0003800004087810 */ /* 0x000fc40007f3e0ff */
[----:B------:R-:W-:Y:S02]  /*0800*/  MOV R67, R10 ;  /* 0x0000000a00437202 */ /* 0x000fe40000000f00 */
[----:B------:R-:W-:Y:S02]  /*0810*/  IADD3.X R7, PT, PT, RZ, R5, RZ, P0, !PT ;  /* 0x00000005ff077210 */ /* 0x000fe400007fe4ff */
[----:B------:R-:W-:Y:S02]  /*0820*/  IADD3 R10, P0, PT, R4, 0x54000, RZ ;  /* 0x00054000040a7810 */ /* 0x000fe40007f1e0ff */
[----:B------:R-:W-:Y:S02]  /*0830*/  MOV R15, R2 ;  /* 0x00000002000f7202 */ /* 0x000fe40000000f00 */
[-C--:B------:R-:W-:Y:S02]  /*0840*/  IADD3.X R9, PT, PT, RZ, R5.reuse, RZ, P1, !PT ;  /* 0x00000005ff097210 */ /* 0x080fe40000ffe4ff */
[----:B------:R-:W-:Y:S01]  /*0850*/  IADD3 R12, P1, PT, R56, 0x1000, RZ ;  /* 0x00001000380c7810 */ /* 0x000fe20007f3e0ff */
[----:B------:R-:W-:Y:S01]  /*0860*/  @!PT LDS RZ, [RZ] ;  /* 0x00000000fffff984 */ /* 0x000fe20000000800 */
[----:B------:R-:W-:Y:S01]  /*0870*/  @!PT LDS RZ, [RZ] ;  /* 0x00000000fffff984 */ /* 0x000fe20000000800 */
[----:B------:R-:W-:Y:S01]  /*0880*/  @!PT LDS RZ, [RZ] ;  /* 0x00000000fffff984 */ /* 0x000fe20000000800 */
[----:B-1----:R1:W-:Y:S01]  /*0890*/  LDGSTS.E.BYPASS.128 [R15], desc[UR4][R4.64] ;  /* 0x00000000040f7fae */ /* 0x0023e2000b981804 */
[----:B------:R-:W-:-:S02]  /*08a0*/  IADD3.X R11, PT, PT, RZ, R5, RZ, P0, !PT ;  /* 0x00000005ff0b7210 */ /* 0x000fc400007fe4ff */
[----:B------:R-:W-:Y:S01]  /*08b0*/  MOV R23, R52 ;  /* 0x0000003400177202 */ /* 0x000fe20000000f00 */
[----:B------:R2:W-:Y:S01]  /*08c0*/  LDGSTS.E.BYPASS.128 [R17], desc[UR4][R6.64] ;  /* 0x0000000006117fae */ /* 0x0005e2000b981804 */
[-C--:B------:R-:W-:Y:S02]  /*08d0*/  IADD3.X R13, PT, PT, RZ, R57.reuse, RZ, P1, !PT ;  /* 0x00000039ff0d7210 */ /* 0x080fe40000ffe4ff */
[----:B------:R-:W-:Y:S01]  /*08e0*/  IADD3 R14, P0, PT, R56, 0x2000, RZ ;  /* 0x00002000380e7810 */ /* 0x000fe20007f1e0ff */
[----:B------:R-:W-:Y:S04]  /*08f0*/  LDGSTS.E.BYPASS.128 [R19], desc[UR4][R8.64] ;  /* 0x0000000008137fae */ /* 0x000fe8000b981804 */
[----:B------:R-:W-:Y:S01]  /*0900*/  LDGSTS.E.BYPASS.128 [R21], desc[UR4][R10.64] ;  /* 0x000000000a157fae */ /* 0x000fe2000b981804 */
[----:B-1----:R-:W-:-:S02]  /*0910*/  IADD3.X R15, PT, PT, RZ, R57, RZ, P0, !PT ;  /* 0x00000039ff0f7210 */ /* 0x002fc400007fe4ff */
[----:B------:R-:W-:Y:S01]  /*0920*/  IADD3 R16, P0, PT, R56, 0x3000, RZ ;  /* 0x0000300038107810 */ /* 0x000fe20007f1e0ff */
[----:B------:R-:W-:Y:S03]  /*0930*/  LDGSTS.E.BYPASS.128 [R23], desc[UR4][R56.64] ;  /* 0x0000000038177fae */ /* 0x000fe6000b981804 */
[----:B--2---:R-:W-:Y:S01]  /*0940*/  IADD3.X R17, PT, PT, RZ, R57, RZ, P0, !PT ;  /* 0x00000039ff117210 */ /* 0x004fe200007fe4ff */
[----:B------:R-:W-:Y:S04]  /*0950*/  LDGSTS.E.BYPASS.128 [R25], desc[UR4][R56.64+0x400] ;  /* 0x0000040038197fae */ /* 0x000fe8000b981804 */
[----:B------:R-:W-:Y:S04]  /*0960*/  LDGSTS.E.BYPASS.128 [R27], desc[UR4][R12.64+-0x800] ;  /* 0x000008000c1b7fae */ /* 0x000fe8000b981804 */
[----:B------:R1:W-:Y:S04]  /*0970*/  LDGSTS.E.BYPASS.128 [R29], desc[UR4][R12.64+-0x400] ;  /* 0x00000c000c1d7fae */ /* 0x0003e8000b981804 */
[----:B------:R-:W0:Y:S04]  /*0980*/  LDGDEPBAR ;  /* 0x00000000000079af */ /* 0x000e280000000000 */
[----:B------:R2:W-:Y:S04]  /*0990*/  LDGSTS.E.BYPASS.128 [R31], desc[UR4][R4.64+0x40] ;  /* 0x00000040041f7fae */ /* 0x0005e8000b981804 */
[----:B------:R-:W-:Y:S01]  /*09a0*/  LDGSTS.E.BYPASS.128 [R33], desc[UR4][R6.64+0x40] ;  /* 0x0000004006217fae */ /* 0x000fe2000b981804 */
[----:B-1----:R-:W-:-:S03]  /*09b0*/  CS2R R28, SRZ ;  /* 0x00000000001c7805 */ /* 0x002fc6000001ff00 */
[----:B------:R-:W-:Y:S04]  /*09c0*/  LDGSTS.E.BYPASS.128 [R35], desc[UR4][R8.64+0x40] ;  /* 0x0000004008237fae */ /* 0x000fe8000b981804 */
[----:B------:R-:W-:Y:S01]  /*09d0*/  LDGSTS.E.BYPASS.128 [R37], desc[UR4][R10.64+0x40] ;  /* 0x000000400a257fae */ /* 0x000fe2000b981804 */
[----:B--2---:R-:W-:-:S03]  /*09e0*/  CS2R R30, SRZ ;  /* 0x00000000001e7805 */ /* 0x004fc6000001ff00 */
[----:B------:R-:W-:Y:S04]  /*09f0*/  LDGSTS.E.BYPASS.128 [R39], desc[UR4][R12.64] ;  /* 0x000000000c277fae */ /* 0x000fe8000b981804 */
[----:B------:R1:W-:Y:S04]  /*0a00*/  LDGSTS.E.BYPASS.128 [R41], desc[UR4][R12.64+0x400] ;  /* 0x000004000c297fae */ /* 0x0003e8000b981804 */
[----:B------:R2:W-:Y:S04]  /*0a10*/  LDGSTS.E.BYPASS.128 [R43], desc[UR4][R14.64+-0x800] ;  /* 0x000008000e2b7fae */ /* 0x0005e8000b981804 */
[----:B------:R-:W-:Y:S04]  /*0a20*/  LDGSTS.E.BYPASS.128 [R45], desc[UR4][R14.64+-0x400] ;  /* 0x00000c000e2d7fae */ /* 0x000fe8000b981804 */
[----:B------:R-:W0:Y:S01]  /*0a30*/  LDGDEPBAR ;  /* 0x00000000000079af */ /* 0x000e220000000000 */
[----:B-1----:R-:W-:-:S03]  /*0a40*/  CS2R R40, SRZ ;  /* 0x0000000000287805 */ /* 0x002fc6000001ff00 */
[----:B------:R-:W-:Y:S01]  /*0a50*/  LDGSTS.E.BYPASS.128 [R47], desc[UR4][R4.64+0x80] ;  /* 0x00000080042f7fae */ /* 0x000fe2000b981804 */
[----:B--2---:R-:W-:-:S03]  /*0a60*/  CS2R R42, SRZ ;  /* 0x00000000002a7805 */ /* 0x004fc6000001ff00 */
[----:B------:R-:W-:Y:S04]  /*0a70*/  LDGSTS.E.BYPASS.128 [R49], desc[UR4][R6.64+0x80] ;  /* 0x0000008006317fae */ /* 0x000fe8000b981804 */
[----:B------:R-:W-:Y:S04]  /*0a80*/  LDGSTS.E.BYPASS.128 [R51], desc[UR4][R8.64+0x80] ;  /* 0x0000008008337fae */ /* 0x000fe8000b981804 */
[----:B------:R-:W-:Y:S04]  /*0a90*/  LDGSTS.E.BYPASS.128 [R65], desc[UR4][R10.64+0x80] ;  /* 0x000000800a417fae */ /* 0x000fe8000b981804 */
[----:B------:R1:W-:Y:S04]  /*0aa0*/  LDGSTS.E.BYPASS.128 [R67], desc[UR4][R14.64] ;  /* 0x000000000e437fae */ /* 0x0003e8000b981804 */
[----:B------:R2:W-:Y:S04]  /*0ab0*/  LDGSTS.E.BYPASS.128 [R69], desc[UR4][R14.64+0x400] ;  /* 0x000004000e457fae */ /* 0x0005e8000b981804 */
[----:B------:R3:W-:Y:S04]  /*0ac0*/  LDGSTS.E.BYPASS.128 [R71], desc[UR4][R16.64+-0x800] ;  /* 0x0000080010477fae */ /* 0x0007e8000b981804 */
[----:B------:R4:W-:Y:S01]  /*0ad0*/  LDGSTS.E.BYPASS.128 [R73], desc[UR4][R16.64+-0x400] ;  /* 0x00000c0010497fae */ /* 0x0009e2000b981804 */
[----:B-1----:R-:W-:-:S03]  /*0ae0*/  LOP3.LUT R67, R58, 0x1c, RZ, 0xc0, !PT ;  /* 0x0000001c3a437812 */ /* 0x002fc600078ec0ff */
[----:B------:R-:W0:Y:S01]  /*0af0*/  LDGDEPBAR ;  /* 0x00000000000079af */ /* 0x000e220000000000 */
[----:B--2---:R-:W-:Y:S02]  /*0b00*/  CS2R R68, SRZ ;  /* 0x0000000000447805 */ /* 0x004fe4000001ff00 */
[----:B---3--:R-:W-:Y:S02]  /*0b10*/  CS2R R70, SRZ ;  /* 0x0000000000467805 */ /* 0x008fe4000001ff00 */
[----:B----4-:R-:W-:-:S07]  /*0b20*/  CS2R R72, SRZ ;  /* 0x0000000000487805 */ /* 0x010fce000001ff00 */
.L_x_0:
[C---:B------:R-:W-:Y:S01]  /*0b30*/  SHF.L.U32 R7, R66.reuse, 0xa, RZ ;  /* 0x0000000a42077819 */ /* 0x040fe200000006ff */
[----:B------:R-:W-:Y:S01]  /*0b40*/  BAR.SYNC.DEFER_BLOCKING 0x0 ;  /* 0x0000000000007b1d */ /* 0x000fe20000010000 */
[C---:B------:R-:W-:Y:S02]  /*0b50*/  SHF.L.U32 R34, R66.reuse, 0x9, RZ ;  /* 0x0000000942227819 */ /* 0x040fe400000006ff */
[----:B------:R-:W-:Y:S01]  /*0b60*/  LEA R23, R66, R61, 0x4 ;  /* 0x0000003d42177211 */ /* 0x000fe200078e20ff */
[----:B------:R-:W-:Y:S01]  /*0b70*/  IMAD.WIDE R6, R7, 0x4, R56 ;  /* 0x0000000407067825 */ /* 0x000fe200078e0238 */
[----:B------:R-:W-:-:S03]  /*0b80*/  IADD3 R5, PT, PT, R34, -0x200, RZ ;  /* 0xfffffe0022057810 */ /* 0x000fc60007ffe0ff */
[----:B------:R-:W-:Y:S01]  /*0b90*/  IMAD.WIDE.U32 R22, R23, 0x4, R54 ;  /* 0x0000000417167825 */ /* 0x000fe200078e0036 */
[C---:B------:R-:W-:Y:S02]  /*0ba0*/  IADD3 R4, P0, PT, R6.reuse, 0x3000, RZ ;  /* 0x0000300006047810 */ /* 0x040fe40007f1e0ff */
[----:B------:R-:W-:Y:S02]  /*0bb0*/  LOP3.LUT R25, R5, 0x600, RZ, 0xc0, !PT ;  /* 0x0000060005197812 */ /* 0x000fe400078ec0ff */
[----:B------:R-:W-:Y:S02]  /*0bc0*/  IADD3 R6, P1, PT, R6, 0x4000, RZ ;  /* 0x0000400006067810 */ /* 0x000fe40007f3e0ff */
[-C--:B------:R-:W-:Y:S01]  /*0bd0*/  IADD3.X R5, PT, PT, RZ, R7.reuse, RZ, P0, !PT ;  /* 0x00000007ff057210 */ /* 0x080fe200007fe4ff */
[C---:B------:R-:W-:Y:S01]  /*0be0*/  IMAD.WIDE.U32 R14, R25.reuse, 0x4, R2 ;  /* 0x00000004190e7825 */ /* 0x040fe200078e0002 */
[----:B------:R-:W-:Y:S02]  /*0bf0*/  IADD3.X R7, PT, PT, RZ, R7, RZ, P1, !PT ;  /* 0x00000007ff077210 */ /* 0x000fe40000ffe4ff */
[C---:B------:R-:W-:Y:S01]  /*0c00*/  IADD3 R8, P0, PT, R22.reuse, 0x1c000, RZ ;  /* 0x0001c00016087810 */ /* 0x040fe20007f1e0ff */
[----:B------:R-:W-:Y:S01]  /*0c10*/  IMAD.WIDE.U32 R24, R25, 0x4, R52 ;  /* 0x0000000419187825 */ /* 0x000fe200078e0034 */
[----:B------:R-:W-:-:S02]  /*0c20*/  IADD3 R12, P1, PT, R22, 0x38000, RZ ;  /* 0x00038000160c7810 */ /* 0x000fc40007f3e0ff */
[----:B------:R-:W-:Y:S02]  /*0c30*/  IADD3 R10, P2, PT, R22, 0x54000, RZ ;  /* 0x00054000160a7810 */ /* 0x000fe40007f5e0ff */
[-C--:B------:R-:W-:Y:S02]  /*0c40*/  IADD3.X R9, PT, PT, RZ, R23.reuse, RZ, P0, !PT ;  /* 0x00000017ff097210 */ /* 0x080fe400007fe4ff */
[-C--:B------:R-:W-:Y:S02]  /*0c50*/  IADD3.X R13, PT, PT, RZ, R23.reuse, RZ, P1, !PT ;  /* 0x00000017ff0d7210 */ /* 0x080fe40000ffe4ff */
[----:B------:R-:W-:Y:S02]  /*0c60*/  IADD3 R26, P0, PT, R14, 0x200, RZ ;  /* 0x000002000e1a7810 */ /* 0x000fe40007f1e0ff */
[----:B------:R-:W-:Y:S02]  /*0c70*/  IADD3.X R11, PT, PT, RZ, R23, RZ, P2, !PT ;  /* 0x00000017ff0b7210 */ /* 0x000fe400017fe4ff */
[----:B------:R-:W-:-:S02]  /*0c80*/  MOV R35, R14 ;  /* 0x0000000e00237202 */ /* 0x000fc40000000f00 */
[C---:B------:R-:W-:Y:S02]  /*0c90*/  IADD3 R20, P1, PT, R14.reuse, 0x400, RZ ;  /* 0x000004000e147810 */ /* 0x040fe40007f3e0ff */
[----:B------:R-:W-:Y:S01]  /*0ca0*/  IADD3 R14, P2, PT, R14, 0x600, RZ ;  /* 0x000006000e0e7810 */ /* 0x000fe20007f5e0ff */
[----:B------:R-:W-:Y:S01]  /*0cb0*/  @!PT LDS RZ, [RZ] ;  /* 0x00000000fffff984 */ /* 0x000fe20000000800 */
[----:B------:R-:W-:Y:S01]  /*0cc0*/  @!PT LDS RZ, [RZ] ;  /* 0x00000000fffff984 */ /* 0x000fe20000000800 */
[----:B------:R-:W-:Y:S01]  /*0cd0*/  @!PT LDS RZ, [RZ] ;  /* 0x00000000fffff984 */ /* 0x000fe20000000800 */
[----:B------:R1:W-:Y:S01]  /*0ce0*/  LDGSTS.E.BYPASS.128 [R35], desc[UR4][R22.64+0xc0] ;  /* 0x000000c016237fae */ /* 0x0003e2000b981804 */
[-C--:B------:R-:W-:Y:S02]  /*0cf0*/  IADD3.X R27, PT, PT, RZ, R15.reuse, RZ, P0, !PT ;  /* 0x0000000fff1b7210 */ /* 0x080fe400007fe4ff */
[-C--:B------:R-:W-:Y:S02]  /*0d00*/  IADD3.X R21, PT, PT, RZ, R15.reuse, RZ, P1, !PT ;  /* 0x0000000fff157210 */ /* 0x080fe40000ffe4ff */
[----:B------:R-:W-:Y:S02]  /*0d10*/  IADD3 R32, P0, PT, R24, 0x200, RZ ;  /* 0x0000020018207810 */ /* 0x000fe40007f1e0ff */
[----:B------:R-:W-:-:S02]  /*0d20*/  IADD3.X R15, PT, PT, RZ, R15, RZ, P2, !PT ;  /* 0x0000000fff0f7210 */ /* 0x000fc400017fe4ff */
[C---:B------:R-:W-:Y:S02]  /*0d30*/  IADD3 R18, P1, PT, R24.reuse, 0x400, RZ ;  /* 0x0000040018127810 */ /* 0x040fe40007f3e0ff */
[----:B------:R-:W-:Y:S02]  /*0d40*/  IADD3 R16, P2, PT, R24, 0x600, RZ ;  /* 0x0000060018107810 */ /* 0x000fe40007f5e0ff */
[----:B------:R-:W-:Y:S02]  /*0d50*/  IADD3.X R33, PT, PT, RZ, R25, RZ, P0, !PT ;  /* 0x00000019ff217210 */ /* 0x000fe400007fe4ff */
[----:B------:R-:W-:Y:S02]  /*0d60*/  MOV R27, R26 ;  /* 0x0000001a001b7202 */ /* 0x000fe40000000f00 */
[----:B------:R-:W-:Y:S02]  /*0d70*/  IADD3.X R19, PT, PT, RZ, R25, RZ, P1, !PT ;  /* 0x00000019ff137210 */ /* 0x000fe40000ffe4ff */
[----:B------:R-:W-:Y:S01]  /*0d80*/  MOV R21, R20 ;  /* 0x0000001400157202 */ /* 0x000fe20000000f00 */
[----:B------:R-:W-:Y:S01]  /*0d90*/  LDGSTS.E.BYPASS.128 [R27], desc[UR4][R8.64+0xc0] ;  /* 0x000000c0081b7fae */ /* 0x000fe2000b981804 */
[----:B------:R-:W-:-:S02]  /*0da0*/  IADD3.X R17, PT, PT, RZ, R25, RZ, P2, !PT ;  /* 0x00000019ff117210 */ /* 0x000fc400017fe4ff */
[----:B-1----:R-:W-:Y:S01]  /*0db0*/  MOV R23, R14 ;  /* 0x0000000e00177202 */ /* 0x002fe20000000f00 */
[----:B------:R-:W-:Y:S01]  /*0dc0*/  LDGSTS.E.BYPASS.128 [R21], desc[UR4][R12.64+0xc0] ;  /* 0x000000c00c157fae */ /* 0x000fe2000b981804 */
[----:B------:R-:W-:Y:S02]  /*0dd0*/  MOV R37, R24 ;  /* 0x0000001800257202 */ /* 0x000fe40000000f00 */
[----:B------:R-:W-:Y:S01]  /*0de0*/  MOV R33, R32 ;  /* 0x0000002000217202 */ /* 0x000fe20000000f00 */
[----:B------:R-:W-:Y:S01]  /*0df0*/  LDGSTS.E.BYPASS.128 [R23], desc[UR4][R10.64+0xc0] ;  /* 0x000000c00a177fae */ /* 0x000fe2000b981804 */
[----:B------:R-:W-:Y:S02]  /*0e00*/  MOV R19, R18 ;  /* 0x0000001200137202 */ /* 0x000fe40000000f00 */
[----:B------:R-:W-:Y:S01]  /*0e10*/  MOV R25, R16 ;  /* 0x0000001000197202 */ /* 0x000fe20000000f00 */
[----:B------:R-:W-:Y:S01]  /*0e20*/  LDGSTS.E.BYPASS.128 [R37], desc[UR4][R4.64] ;  /* 0x0000000004257fae */ /* 0x000fe2000b981804 */
[----:B------:R-:W-:-:S02]  /*0e30*/  LOP3.LUT R15, R34, 0x600, RZ, 0xc0, !PT ;  /* 0x00000600220f7812 */ /* 0x000fc400078ec0ff */
[----:B------:R-:W-:Y:S01]  /*0e40*/  SHF.L.U32 R17, R66, 0xb, RZ ;  /* 0x0000000b42117819 */ /* 0x000fe200000006ff */
[----:B------:R-:W-:Y:S01]  /*0e50*/  LDGSTS.E.BYPASS.128 [R33], desc[UR4][R4.64+0x400] ;  /* 0x0000040004217fae */ /* 0x000fe2000b981804 */
[----:B------:R-:W-:Y:S02]  /*0e60*/  LOP3.LUT R15, R15, 0x1c, R58, 0xf8, !PT ;  /* 0x0000001c0f0f7812 */ /* 0x000fe400078ef83a */
[----:B------:R-:W-:Y:S01]  /*0e70*/  LOP3.LUT R64, R60, 0x18c0, R17, 0xc8, !PT ;  /* 0x000018c03c407812 */ /* 0x000fe200078ec811 */
[----:B------:R1:W-:Y:S01]  /*0e80*/  LDGSTS.E.BYPASS.128 [R19], desc[UR4][R6.64+-0x800] ;  /* 0x0000080006137fae */ /* 0x0003e2000b981804 */
[----:B------:R-:W-:Y:S02]  /*0e90*/  LEA R65, R15, UR6, 0x2 ;  /* 0x000000060f417c11 */ /* 0x000fe4000f8e10ff */
[----:B------:R-:W-:Y:S01]  /*0ea0*/  IADD3 R66, PT, PT, R66, 0x1, RZ ;  /* 0x0000000142427810 */ /* 0x000fe20007ffe0ff */
[----:B------:R2:W-:Y:S03]  /*0eb0*/  LDGSTS.E.BYPASS.128 [R25], desc[UR4][R6.64+-0x400] ;  /* 0x00000c0006197fae */ /* 0x0005e6000b981804 */
[----:B------:R-:W-:Y:S01]  /*0ec0*/  ISETP.NE.AND P0, PT, R66, 0xd, PT ;  /* 0x0000000d4200780c */ /* 0x000fe20003f05270 */
[----:B------:R-:W0:Y:S01]  /*0ed0*/  LDGDEPBAR ;  /* 0x00000000000079af */ /* 0x000e220000000000 */
[----:B------:R-:W-:-:S04]  /*0ee0*/  DEPBAR.LE SB0, 0x3 ;  /* 0x000080c00000791a */ /* 0x000fc80000000000 */
[----:B------:R-:W-:Y:S06]  /*0ef0*/  BAR.SYNC.DEFER_BLOCKING 0x0 ;  /* 0x0000000000007b1d */ /* 0x000fec0000010000 */
[----:B------:R-:W-:Y:S04]  /*0f00*/  LDS.128 R44, [R64+UR8] ;  /* 0x00000008402c7984 */ /* 0x000fe80008000c00 */
[----:B-1----:R-:W1:Y:S04]  /*0f10*/  LDS.128 R16, [R65] ;  /* 0x0000000041107984 */ /* 0x002e680000000c00 */
[----:B------:R-:W3:Y:S04]  /*0f20*/  LDS.128 R36, [R64+UR8+0x100] ;  /* 0x0001000840247984 */ /* 0x000ee80008000c00 */
[----:B--2---:R-:W2:Y:S04]  /*0f30*/  LDS.128 R24, [R65+0x80] ;  /* 0x0000800041187984 */ /* 0x004ea80000000c00 */
[----:B------:R-:W4:Y:S04]  /*0f40*/  LDS.128 R4, [R64+UR8+0x300] ;  /* 0x0003000840047984 */ /* 0x000f280008000c00 */
[----:B------:R-:W5:Y:S04]  /*0f50*/  LDS.128 R48, [R64+UR8+0x200] ;  /* 0x0002000840307984 */ /* 0x000f680008000c00 */
[----:B------:R-:W5:Y:S04]  /*0f60*/  LDS.128 R32, [R64+UR8+0x400] ;  /* 0x0004000840207984 */ /* 0x000f680008000c00 */
[----:B------:R-:W5:Y:S04]  /*0f70*/  LDS.128 R20, [R64+UR8+0x500] ;  /* 0x0005000840147984 */ /* 0x000f680008000c00 */
[----:B------:R-:W5:Y:S01]  /*0f80*/  LDS.128 R8, [R64+UR8+0x600] ;  /* 0x0006000840087984 */ /* 0x000f620008000c00 */
[C---:B-1----:R-:W-:Y:S01]  /*0f90*/  FFMA R107, R44.reuse, R16, R103 ;  /* 0x000000102c6b7223 */ /* 0x042fe20000000067 */
[C---:B------:R-:W-:Y:S01]  /*0fa0*/  FFMA R74, R44.reuse, R17, R74 ;  /* 0x000000112c4a7223 */ /* 0x040fe2000000004a */
[C---:B------:R-:W-:Y:S01]  /*0fb0*/  FFMA R103, R44.reuse, R18, R105 ;  /* 0x000000122c677223 */ /* 0x040fe20000000069 */
[----:B------:R-:W-:Y:S01]  /*0fc0*/  FFMA R44, R44, R19, R76 ;  /* 0x000000132c2c7223 */ /* 0x000fe2000000004c */
[----:B---3--:R-:W-:Y:S01]  /*0fd0*/  FFMA R12, R36, R17, R99 ;  /* 0x00000011240c7223 */ /* 0x008fe20000000063 */
[----:B------:R-:W-:Y:S01]  /*0fe0*/  FFMA R101, R16, R36, R101 ;  /* 0x0000002410657223 */ /* 0x000fe20000000065 */
[----:B--2---:R-:W-:Y:S01]  /*0ff0*/  FFMA R107, R24, R45, R107 ;  /* 0x0000002d186b7223 */ /* 0x004fe2000000006b */
[C---:B------:R-:W-:Y:S01]  /*1000*/  FFMA R105, R45.reuse, R25, R74 ;  /* 0x000000192d697223 */ /* 0x040fe2000000004a */
[C---:B------:R-:W-:Y:S01]  /*1010*/  FFMA R103, R45.reuse, R26, R103 ;  /* 0x0000001a2d677223 */ /* 0x040fe20000000067 */
[----:B------:R-:W-:Y:S01]  /*1020*/  FFMA R44, R45, R27, R44 ;  /* 0x0000001b2d2c7223 */ /* 0x000fe2000000002c */
[C---:B------:R-:W-:Y:S01]  /*1030*/  FFMA R45, R36.reuse, R18, R97 ;  /* 0x00000012242d7223 */ /* 0x040fe20000000061 */
[----:B------:R-:W-:Y:S01]  /*1040*/  FFMA R74, R36, R19, R30 ;  /* 0x00000013244a7223 */ /* 0x000fe2000000001e */
[----:B------:R-:W-:Y:S01]  /*1050*/  FFMA R36, R25, R37, R12 ;  /* 0x0000002519247223 */ /* 0x000fe2000000000c */
[----:B----4-:R-:W-:Y:S01]  /*1060*/  FFMA R78, R4, R17, R69 ;  /* 0x00000011044e7223 */ /* 0x010fe20000000045 */
[----:B------:R-:W1:Y:S01]  /*1070*/  LDS.128 R12, [R64+UR8+0x700] ;  /* 0x00070008400c7984 */ /* 0x000e620008000c00 */
[-C--:B------:R-:W-:Y:S01]  /*1080*/  FFMA R97, R24, R37.reuse, R101 ;  /* 0x0000002518617223 */ /* 0x080fe20000000065 */
[-C--:B------:R-:W-:Y:S01]  /*1090*/  FFMA R45, R26, R37.reuse, R45 ;  /* 0x000000251a2d7223 */ /* 0x080fe2000000002d */
[----:B------:R-:W-:Y:S01]  /*10a0*/  FFMA R74, R27, R37, R74 ;  /* 0x000000251b4a7223 */ /* 0x000fe2000000004a */
[----:B-----5:R-:W-:Y:S01]  /*10b0*/  FFMA R37, R16, R48, R89 ;  /* 0x0000003010257223 */ /* 0x020fe20000000059 */
[C---:B------:R-:W-:Y:S01]  /*10c0*/  FFMA R30, R48.reuse, R17, R31 ;  /* 0x00000011301e7223 */ /* 0x040fe2000000001f */
[C---:B------:R-:W-:Y:S01]  /*10d0*/  FFMA R89, R48.reuse, R18, R29 ;  /* 0x0000001230597223 */ /* 0x040fe2000000001d */
[-C--:B------:R-:W-:Y:S01]  /*10e0*/  FFMA R76, R48, R19.reuse, R28 ;  /* 0x00000013304c7223 */ /* 0x080fe2000000001c */
[----:B------:R-:W-:Y:S01]  /*10f0*/  FFMA R41, R16, R4, R41 ;  /* 0x0000000410297223 */ /* 0x000fe20000000029 */
[C---:B------:R-:W-:Y:S01]  /*1100*/  FFMA R43, R4.reuse, R18, R43 ;  /* 0x00000012042b7223 */ /* 0x040fe2000000002b */
[----:B------:R-:W-:Y:S01]  /*1110*/  FFMA R40, R4, R19, R40 ;  /* 0x0000001304287223 */ /* 0x000fe20000000028 */
[C---:B------:R-:W-:Y:S01]  /*1120*/  FFMA R4, R25.reuse, R5, R78 ;  /* 0x0000000519047223 */ /* 0x040fe2000000004e */
[----:B------:R-:W-:Y:S01]  /*1130*/  FFMA R78, R32, R17, R73 ;  /* 0x00000011204e7223 */ /* 0x000fe20000000049 */
[-C--:B------:R-:W-:Y:S01]  /*1140*/  FFMA R37, R24, R49.reuse, R37 ;  /* 0x0000003118257223 */ /* 0x080fe20000000025 */
[-C--:B------:R-:W-:Y:S01]  /*1150*/  FFMA R48, R25, R49.reuse, R30 ;  /* 0x0000003119307223 */ /* 0x080fe2000000001e */
[-C--:B------:R-:W-:Y:S01]  /*1160*/  FFMA R89, R26, R49.reuse, R89 ;  /* 0x000000311a597223 */ /* 0x080fe20000000059 */
[C---:B------:R-:W-:Y:S01]  /*1170*/  FFMA R76, R27.reuse, R49, R76 ;  /* 0x000000311b4c7223 */ /* 0x040fe2000000004c */
[-C--:B------:R-:W-:Y:S01]  /*1180*/  FFMA R41, R24, R5.reuse, R41 ;  /* 0x0000000518297223 */ /* 0x080fe20000000029 */
[-C--:B------:R-:W-:Y:S01]  /*1190*/  FFMA R43, R26, R5.reuse, R43 ;  /* 0x000000051a2b7223 */ /* 0x080fe2000000002b */
[----:B------:R-:W-:Y:S01]  /*11a0*/  FFMA R40, R27, R5, R40 ;  /* 0x000000051b287223 */ /* 0x000fe20000000028 */
[----:B------:R-:W-:Y:S01]  /*11b0*/  FFMA R5, R16, R32, R75 ;  /* 0x0000002010057223 */ /* 0x000fe2000000004b */
[C---:B------:R-:W-:Y:S01]  /*11c0*/  FFMA R49, R32.reuse, R18, R71 ;  /* 0x0000001220317223 */ /* 0x040fe20000000047 */
[----:B------:R-:W-:Y:S01]  /*11d0*/  FFMA R42, R32, R19, R42 ;  /* 0x00000013202a7223 */ /* 0x000fe2000000002a */
[----:B------:R-:W-:Y:S01]  /*11e0*/  FFMA R32, R25, R33, R78 ;  /* 0x0000002119207223 */ /* 0x000fe2000000004e */
[----:B------:R-:W-:Y:S01]  /*11f0*/  FFMA R78, R20, R17, R79 ;  /* 0x00000011144e7223 */ /* 0x000fe2000000004f */
        /* <DEDUP_REMOVED lines=8> */
[C---:B------:R-:W-:Y:S01]  /*1280*/  FFMA R78, R8.reuse, R17, R85 ;  /* 0x00000011084e7223 */ /* 0x040fe20000000055 */
[C---:B------:R-:W-:Y:S01]  /*1290*/  FFMA R83, R8.reuse, R18, R83 ;  /* 0x0000001208537223 */ /* 0x040fe20000000053 */
[----:B------:R-:W-:Y:S01]  /*12a0*/  FFMA R8, R8, R19, R70 ;  /* 0x0000001308087223 */ /* 0x000fe20000000046 */
[----:B------:R-:W2:Y:S01]  /*12b0*/  LDS.128 R28, [R65+0x100] ;  /* 0x00010000411c7984 */ /* 0x000ea20000000c00 */
[-C--:B------:R-:W-:Y:S01]  /*12c0*/  FFMA R69, R24, R21.reuse, R69 ;  /* 0x0000001518457223 */ /* 0x080fe20000000045 */
[----:B------:R-:W-:Y:S01]  /*12d0*/  FFMA R33, R26, R21, R33 ;  /* 0x000000151a217223 */ /* 0x000fe20000000021 */
[C---:B------:R-:W-:Y:S01]  /*12e0*/  FFMA R80, R27.reuse, R9, R8 ;  /* 0x000000091b507223 */ /* 0x040fe20000000008 */
[----:B-1----:R-:W-:Y:S01]  /*12f0*/  FFMA R91, R16, R12, R91 ;  /* 0x0000000c105b7223 */ /* 0x002fe2000000005b */
[C---:B------:R-:W-:Y:S01]  /*1300*/  FFMA R8, R12.reuse, R17, R93 ;  /* 0x000000110c087223 */ /* 0x040fe2000000005d */
[C---:B------:R-:W-:Y:S01]  /*1310*/  FFMA R95, R12.reuse, R18, R95 ;  /* 0x000000120c5f7223 */ /* 0x040fe2000000005f */
[----:B------:R-:W-:Y:S01]  /*1320*/  FFMA R72, R12, R19, R72 ;  /* 0x000000130c487223 */ /* 0x000fe20000000048 */
[----:B------:R-:W-:Y:S01]  /*1330*/  FFMA R68, R27, R21, R68 ;  /* 0x000000151b447223 */ /* 0x000fe20000000044 */
[----:B------:R-:W1:Y:S01]  /*1340*/  LDS.128 R16, [R65+0x180] ;  /* 0x0001800041107984 */ /* 0x000e620000000c00 */
[-C--:B------:R-:W-:Y:S01]  /*1350*/  FFMA R91, R24, R13.reuse, R91 ;  /* 0x0000000d185b7223 */ /* 0x080fe2000000005b */
[-C--:B------:R-:W-:Y:S01]  /*1360*/  FFMA R12, R25, R13.reuse, R8 ;  /* 0x0000000d190c7223 */ /* 0x080fe20000000008 */
[-C--:B------:R-:W-:Y:S01]  /*1370*/  FFMA R79, R26, R13.reuse, R95 ;  /* 0x0000000d1a4f7223 */ /* 0x080fe2000000005f */
[----:B------:R-:W-:Y:S01]  /*1380*/  FFMA R82, R27, R13, R72 ;  /* 0x0000000d1b527223 */ /* 0x000fe20000000048 */
[-C--:B------:R-:W-:Y:S01]  /*1390*/  FFMA R71, R24, R9.reuse, R87 ;  /* 0x0000000918477223 */ /* 0x080fe20000000057 */
[-C--:B------:R-:W-:Y:S01]  /*13a0*/  FFMA R78, R25, R9.reuse, R78 ;  /* 0x00000009194e7223 */ /* 0x080fe2000000004e */
[----:B------:R-:W-:-:S02]  /*13b0*/  FFMA R75, R26, R9, R83 ;  /* 0x000000091a4b7223 */ /* 0x000fc40000000053 */
[----:B------:R-:W-:Y:S01]  /*13c0*/  LDS.128 R24, [R65+0x200] ;  /* 0x0002000041187984 */ /* 0x000fe20000000c00 */
[----:B--2---:R-:W-:Y:S01]  /*13d0*/  FFMA R44, R46, R31, R44 ;  /* 0x0000001f2e2c7223 */ /* 0x004fe2000000002c */
[----:B------:R-:W-:Y:S01]  /*13e0*/  FFMA R107, R28, R46, R107 ;  /* 0x0000002e1c6b7223 */ /* 0x000fe2000000006b */
[C---:B------:R-:W-:Y:S01]  /*13f0*/  FFMA R8, R46.reuse, R29, R105 ;  /* 0x0000001d2e087223 */ /* 0x040fe20000000069 */
[----:B------:R-:W-:Y:S01]  /*1400*/  FFMA R103, R46, R30, R103 ;  /* 0x0000001e2e677223 */ /* 0x000fe20000000067 */
[-C--:B------:R-:W-:Y:S01]  /*1410*/  FFMA R9, R28, R6.reuse, R41 ;  /* 0x000000061c097223 */ /* 0x080fe20000000029 */
[CC--:B------:R-:W-:Y:S01]  /*1420*/  FFMA R4, R29.reuse, R6.reuse, R4 ;  /* 0x000000061d047223 */ /* 0x0c0fe20000000004 */
[----:B------:R-:W-:Y:S01]  /*1430*/  FFMA R73, R30, R6, R43 ;  /* 0x000000061e497223 */ /* 0x000fe2000000002b */
[-C--:B------:R-:W-:Y:S01]  /*1440*/  FFMA R5, R28, R34.reuse, R5 ;  /* 0x000000221c057223 */ /* 0x080fe20000000005 */
[-C--:B------:R-:W-:Y:S01]  /*1450*/  FFMA R70, R29, R34.reuse, R32 ;  /* 0x000000221d467223 */ /* 0x080fe20000000020 */
[----:B------:R-:W-:Y:S01]  /*1460*/  FFMA R77, R30, R34, R49 ;  /* 0x000000221e4d7223 */ /* 0x000fe20000000031 */
[C---:B------:R-:W-:Y:S01]  /*1470*/  FFMA R6, R31.reuse, R6, R40 ;  /* 0x000000061f067223 */ /* 0x040fe20000000028 */
[----:B------:R-:W-:Y:S01]  /*1480*/  FFMA R34, R31, R34, R42 ;  /* 0x000000221f227223 */ /* 0x000fe2000000002a */
[-C--:B------:R-:W-:Y:S01]  /*1490*/  FFMA R13, R28, R22.reuse, R69 ;  /* 0x000000161c0d7223 */ /* 0x080fe20000000045 */
[-C--:B------:R-:W-:Y:S01]  /*14a0*/  FFMA R72, R29, R22.reuse, R20 ;  /* 0x000000161d487223 */ /* 0x080fe20000000014 */
[-C--:B------:R-:W-:Y:S01]  /*14b0*/  FFMA R83, R30, R22.reuse, R33 ;  /* 0x000000161e537223 */ /* 0x080fe20000000021 */
[----:B------:R-:W-:Y:S01]  /*14c0*/  FFMA R68, R31, R22, R68 ;  /* 0x000000161f447223 */ /* 0x000fe20000000044 */
[-C--:B------:R-:W-:Y:S01]  /*14d0*/  FFMA R95, R28, R14.reuse, R91 ;  /* 0x0000000e1c5f7223 */ /* 0x080fe2000000005b */
[-C--:B------:R-:W-:Y:S01]  /*14e0*/  FFMA R22, R29, R14.reuse, R12 ;  /* 0x0000000e1d167223 */ /* 0x080fe2000000000c */
[----:B------:R-:W2:Y:S01]  /*14f0*/  LDS.128 R40, [R64+UR8+0x10] ;  /* 0x0000100840287984 */ /* 0x000ea20008000c00 */
[CC--:B------:R-:W-:Y:S01]  /*1500*/  FFMA R99, R30.reuse, R14.reuse, R79 ;  /* 0x0000000e1e637223 */ /* 0x0c0fe2000000004f */
[----:B------:R-:W-:Y:S01]  /*1510*/  FFMA R82, R31, R14, R82 ;  /* 0x0000000e1f527223 */ /* 0x000fe20000000052 */
[----:B------:R-:W-:Y:S01]  /*1520*/  FFMA R93, R30, R38, R45 ;  /* 0x000000261e5d7223 */ /* 0x000fe2000000002d */
[----:B-1----:R-:W-:Y:S01]  /*1530*/  FFMA R107, R16, R47, R107 ;  /* 0x0000002f106b7223 */ /* 0x002fe2000000006b */
[C---:B------:R-:W-:Y:S01]  /*1540*/  FFMA R12, R47.reuse, R17, R8 ;  /* 0x000000112f0c7223 */ /* 0x040fe20000000008 */
[C---:B------:R-:W-:Y:S01]  /*1550*/  FFMA R103, R47.reuse, R18, R103 ;  /* 0x000000122f677223 */ /* 0x040fe20000000067 */
[----:B------:R-:W-:Y:S01]  /*1560*/  FFMA R14, R47, R19, R44 ;  /* 0x000000132f0e7223 */ /* 0x000fe2000000002c */
[-C--:B------:R-:W-:Y:S01]  /*1570*/  FFMA R21, R28, R38.reuse, R97 ;  /* 0x000000261c157223 */ /* 0x080fe20000000061 */
[----:B------:R-:W1:Y:S01]  /*1580*/  LDS.128 R44, [R64+UR8+0x110] ;  /* 0x00011008402c7984 */ /* 0x000e620008000c00 */
[-C--:B------:R-:W-:Y:S01]  /*1590*/  FFMA R36, R29, R38.reuse, R36 ;  /* 0x000000261d247223 */ /* 0x080fe20000000024 */
[----:B------:R-:W-:Y:S01]  /*15a0*/  FFMA R74, R31, R38, R74 ;  /* 0x000000261f4a7223 */ /* 0x000fe2000000004a */
[-C--:B------:R-:W-:Y:S01]  /*15b0*/  FFMA R87, R30, R50.reuse, R89 ;  /* 0x000000321e577223 */ /* 0x080fe20000000059 */
[CC--:B------:R-:W-:Y:S01]  /*15c0*/  FFMA R37, R28.reuse, R50.reuse, R37 ;  /* 0x000000321c257223 */ /* 0x0c0fe20000000025 */
[-C--:B------:R-:W-:Y:S01]  /*15d0*/  FFMA R48, R29, R50.reuse, R48 ;  /* 0x000000321d307223 */ /* 0x080fe20000000030 */
[----:B------:R-:W-:Y:S01]  /*15e0*/  FFMA R38, R31, R50, R76 ;  /* 0x000000321f267223 */ /* 0x000fe2000000004c */
[-C--:B------:R-:W-:Y:S01]  /*15f0*/  FFMA R81, R28, R10.reuse, R71 ;  /* 0x0000000a1c517223 */ /* 0x080fe20000000047 */
[-C--:B------:R-:W-:Y:S01]  /*1600*/  FFMA R78, R29, R10.reuse, R78 ;  /* 0x0000000a1d4e7223 */ /* 0x080fe2000000004e */
[-C--:B------:R-:W-:Y:S01]  /*1610*/  FFMA R89, R30, R10.reuse, R75 ;  /* 0x0000000a1e597223 */ /* 0x080fe2000000004b */
[----:B------:R-:W-:Y:S01]  /*1620*/  FFMA R80, R31, R10, R80 ;  /* 0x0000000a1f507223 */ /* 0x000fe20000000050 */
[-C--:B------:R-:W-:Y:S01]  /*1630*/  FFMA R21, R16, R39.reuse, R21 ;  /* 0x0000002710157223 */ /* 0x080fe20000000015 */
[----:B------:R-:W3:Y:S01]  /*1640*/  LDS.128 R28, [R65+0x280] ;  /* 0x00028000411c7984 */ /* 0x000ee20000000c00 */
[-C--:B------:R-:W-:Y:S01]  /*1650*/  FFMA R91, R17, R39.reuse, R36 ;  /* 0x00000027115b7223 */ /* 0x080fe20000000024 */
[-C--:B------:R-:W-:Y:S01]  /*1660*/  FFMA R93, R18, R39.reuse, R93 ;  /* 0x00000027125d7223 */ /* 0x080fe2000000005d */
[----:B------:R-:W-:Y:S01]  /*1670*/  FFMA R20, R19, R39, R74 ;  /* 0x0000002713147223 */ /* 0x000fe2000000004a */
[C---:B------:R-:W-:Y:S01]  /*1680*/  FFMA R69, R16.reuse, R51, R37 ;  /* 0x0000003310457223 */ /* 0x040fe20000000025 */
[-C--:B------:R-:W-:Y:S01]  /*1690*/  FFMA R33, R16, R7.reuse, R9 ;  /* 0x0000000710217223 */ /* 0x080fe20000000009 */
[-C--:B------:R-:W-:Y:S01]  /*16a0*/  FFMA R37, R17, R7.reuse, R4 ;  /* 0x0000000711257223 */ /* 0x080fe20000000004 */
[-C--:B------:R-:W-:Y:S01]  /*16b0*/  FFMA R73, R18, R7.reuse, R73 ;  /* 0x0000000712497223 */ /* 0x080fe20000000049 */
[----:B------:R-:W-:Y:S01]  /*16c0*/  FFMA R32, R19, R7, R6 ;  /* 0x0000000713207223 */ /* 0x000fe20000000006 */
[----:B------:R-:W-:Y:S01]  /*16d0*/  FFMA R39, R16, R35, R5 ;  /* 0x0000002310277223 */ /* 0x000fe20000000005 */
[-C--:B------:R-:W-:Y:S01]  /*16e0*/  FFMA R71, R17, R51.reuse, R48 ;  /* 0x0000003311477223 */ /* 0x080fe20000000030 */
[----:B------:R-:W4:Y:S01]  /*16f0*/  LDS.128 R4, [R64+UR8+0x310] ;  /* 0x0003100840047984 */ /* 0x000f220008000c00 */
[-C--:B------:R-:W-:Y:S01]  /*1700*/  FFMA R87, R18, R51.reuse, R87 ;  /* 0x0000003312577223 */ /* 0x080fe20000000057 */
[----:B------:R-:W-:Y:S01]  /*1710*/  FFMA R38, R19, R51, R38 ;  /* 0x0000003313267223 */ /* 0x000fe20000000026 */
[C---:B------:R-:W-:Y:S01]  /*1720*/  FFMA R79, R17.reuse, R23, R72 ;  /* 0x00000017114f7223 */ /* 0x040fe20000000048 */
[----:B------:R-:W5:Y:S01]  /*1730*/  LDS.128 R48, [R64+UR8+0x210] ;  /* 0x0002100840307984 */ /* 0x000f620008000c00 */
[-C--:B------:R-:W-:Y:S01]  /*1740*/  FFMA R81, R16, R11.reuse, R81 ;  /* 0x0000000b10517223 */ /* 0x080fe20000000051 */
[-C--:B------:R-:W-:Y:S01]  /*1750*/  FFMA R85, R17, R11.reuse, R78 ;  /* 0x0000000b11557223 */ /* 0x080fe2000000004e */
[CC--:B------:R-:W-:Y:S01]  /*1760*/  FFMA R89, R18.reuse, R11.reuse, R89 ;  /* 0x0000000b12597223 */ /* 0x0c0fe20000000059 */
[----:B------:R-:W-:Y:S01]  /*1770*/  FFMA R72, R19, R11, R80 ;  /* 0x0000000b13487223 */ /* 0x000fe20000000050 */
[-C--:B------:R-:W-:Y:S01]  /*1780*/  FFMA R75, R17, R35.reuse, R70 ;  /* 0x00000023114b7223 */ /* 0x080fe20000000046 */
[----:B------:R-:W5:Y:S01]  /*1790*/  LDS.128 R8, [R64+UR8+0x410] ;  /* 0x0004100840087984 */ /* 0x000f620008000c00 */
[-C--:B------:R-:W-:Y:S01]  /*17a0*/  FFMA R77, R18, R35.reuse, R77 ;  /* 0x00000023124d7223 */ /* 0x080fe2000000004d */
[----:B------:R-:W-:Y:S01]  /*17b0*/  FFMA R34, R19, R35, R34 ;  /* 0x0000002313227223 */ /* 0x000fe20000000022 */
[C---:B------:R-:W-:Y:S01]  /*17c0*/  FFMA R35, R16.reuse, R23, R13 ;  /* 0x0000001710237223 */ /* 0x040fe2000000000d */
[----:B------:R-:W-:Y:S01]  /*17d0*/  FFMA R95, R16, R15, R95 ;  /* 0x0000000f105f7223 */ /* 0x000fe2000000005f */
[C---:B--2---:R-:W-:Y:S01]  /*17e0*/  FFMA R105, R40.reuse, R24, R107 ;  /* 0x0000001828697223 */ /* 0x044fe2000000006b */
[C---:B------:R-:W-:Y:S01]  /*17f0*/  FFMA R16, R40.reuse, R25, R12 ;  /* 0x0000001928107223 */ /* 0x040fe2000000000c */
[----:B------:R-:W-:Y:S01]  /*1800*/  FFMA R103, R40, R26, R103 ;  /* 0x0000001a28677223 */ /* 0x000fe20000000067 */
[-C--:B------:R-:W-:Y:S01]  /*1810*/  FFMA R97, R17, R15.reuse, R22 ;  /* 0x0000000f11617223 */ /* 0x080fe20000000016 */
[-C--:B------:R-:W-:Y:S01]  /*1820*/  FFMA R99, R18, R15.reuse, R99 ;  /* 0x0000000f12637223 */ /* 0x080fe20000000063 */
[C---:B------:R-:W-:Y:S01]  /*1830*/  FFMA R74, R19.reuse, R15, R82 ;  /* 0x0000000f134a7223 */ /* 0x040fe20000000052 */
[----:B------:R-:W-:Y:S01]  /*1840*/  FFMA R40, R40, R27, R14 ;  /* 0x0000001b28287223 */ /* 0x000fe2000000000e */
[----:B-1----:R-:W-:Y:S01]  /*1850*/  FFMA R21, R24, R44, R21 ;  /* 0x0000002c18157223 */ /* 0x002fe20000000015 */
[----:B------:R-:W1:Y:S01]  /*1860*/  LDS.128 R12, [R64+UR8+0x510] ;  /* 0x00051008400c7984 */ /* 0x000e620008000c00 */
[C---:B------:R-:W-:Y:S01]  /*1870*/  FFMA R22, R44.reuse, R25, R91 ;  /* 0x000000192c167223 */ /* 0x040fe2000000005b */
[----:B------:R-:W-:Y:S01]  /*1880*/  FFMA R20, R44, R27, R20 ;  /* 0x0000001b2c147223 */ /* 0x000fe20000000014 */
[-C--:B------:R-:W-:Y:S01]  /*1890*/  FFMA R83, R18, R23.reuse, R83 ;  /* 0x0000001712537223 */ /* 0x080fe20000000053 */
[----:B------:R-:W-:Y:S01]  /*18a0*/  FFMA R36, R19, R23, R68 ;  /* 0x0000001713247223 */ /* 0x000fe20000000044 */
[----:B---3--:R-:W-:Y:S01]  /*18b0*/  FFMA R105, R28, R41, R105 ;  /* 0x000000291c697223 */ /* 0x008fe20000000069 */
[C---:B------:R-:W-:Y:S01]  /*18c0*/  FFMA R101, R41.reuse, R29, R16 ;  /* 0x0000001d29657223 */ /* 0x040fe20000000010 */
[C---:B------:R-:W-:Y:S01]  /*18d0*/  FFMA R103, R41.reuse, R30, R103 ;  /* 0x0000001e29677223 */ /* 0x040fe20000000067 */
[----:B------:R-:W-:Y:S01]  /*18e0*/  FFMA R40, R41, R31, R40 ;  /* 0x0000001f29287223 */ /* 0x000fe20000000028 */
[----:B------:R-:W-:Y:S01]  /*18f0*/  FFMA R41, R44, R26, R93 ;  /* 0x0000001a2c297223 */ /* 0x000fe2000000005d */
[----:B------:R-:W2:Y:S01]  /*1900*/  LDS.128 R16, [R64+UR8+0x610] ;  /* 0x0006100840107984 */ /* 0x000ea20008000c00 */
[-C--:B------:R-:W-:Y:S01]  /*1910*/  FFMA R91, R28, R45.reuse, R21 ;  /* 0x0000002d1c5b7223 */ /* 0x080fe20000000015 */
[-C--:B------:R-:W-:Y:S01]  /*1920*/  FFMA R44, R29, R45.reuse, R22 ;  /* 0x0000002d1d2c7223 */ /* 0x080fe20000000016 */
[-C--:B------:R-:W-:Y:S01]  /*1930*/  FFMA R76, R31, R45.reuse, R20 ;  /* 0x0000002d1f4c7223 */ /* 0x080fe20000000014 */
[----:B------:R-:W-:Y:S01]  /*1940*/  FFMA R41, R30, R45, R41 ;  /* 0x0000002d1e297223 */ /* 0x000fe20000000029 */
[----:B------:R-:W3:Y:S01]  /*1950*/  LDS.128 R20, [R64+UR8+0x710] ;  /* 0x0007100840147984 */ /* 0x000ee20008000c00 */
[----:B----4-:R-:W-:Y:S01]  /*1960*/  FFMA R78, R4, R25, R37 ;  /* 0x00000019044e7223 */ /* 0x010fe20000000025 */
[----:B------:R-:W-:Y:S01]  /*1970*/  FFMA R33, R24, R4, R33 ;  /* 0x0000000418217223 */ /* 0x000fe20000000021 */
[C---:B------:R-:W-:Y:S01]  /*1980*/  FFMA R37, R4.reuse, R26, R73 ;  /* 0x0000001a04257223 */ /* 0x040fe20000000049 */
[----:B------:R-:W-:Y:S01]  /*1990*/  FFMA R32, R4, R27, R32 ;  /* 0x0000001b04207223 */ /* 0x000fe20000000020 */
[----:B-----5:R-:W-:Y:S01]  /*19a0*/  FFMA R69, R24, R48, R69 ;  /* 0x0000003018457223 */ /* 0x020fe20000000045 */
[C---:B------:R-:W-:Y:S01]  /*19b0*/  FFMA R68, R48.reuse, R25, R71 ;  /* 0x0000001930447223 */ /* 0x040fe20000000047 */
[----:B------:R-:W-:Y:S01]  /*19c0*/  FFMA R4, R29, R5, R78 ;  /* 0x000000051d047223 */ /* 0x000fe2000000004e */
[C---:B------:R-:W-:Y:S01]  /*19d0*/  FFMA R45, R48.reuse, R26, R87 ;  /* 0x0000001a302d7223 */ /* 0x040fe20000000057 */
[----:B------:R-:W-:Y:S01]  /*19e0*/  FFMA R48, R48, R27, R38 ;  /* 0x0000001b30307223 */ /* 0x000fe20000000026 */
[----:B------:R-:W-:Y:S01]  /*19f0*/  FFMA R33, R28, R5, R33 ;  /* 0x000000051c217223 */ /* 0x000fe20000000021 */
[----:B------:R-:W-:Y:S01]  /*1a00*/  FFMA R78, R8, R25, R75 ;  /* 0x00000019084e7223 */ /* 0x000fe2000000004b */
[-C--:B------:R-:W-:Y:S01]  /*1a10*/  FFMA R37, R30, R5.reuse, R37 ;  /* 0x000000051e257223 */ /* 0x080fe20000000025 */
[----:B------:R-:W-:Y:S01]  /*1a20*/  FFMA R32, R31, R5, R32 ;  /* 0x000000051f207223 */ /* 0x000fe20000000020 */
[-C--:B------:R-:W-:Y:S01]  /*1a30*/  FFMA R87, R28, R49.reuse, R69 ;  /* 0x000000311c577223 */ /* 0x080fe20000000045 */
[C---:B------:R-:W-:Y:S01]  /*1a40*/  FFMA R38, R29.reuse, R49, R68 ;  /* 0x000000311d267223 */ /* 0x040fe20000000044 */
[----:B------:R-:W-:Y:S01]  /*1a50*/  FFMA R39, R24, R8, R39 ;  /* 0x0000000818277223 */ /* 0x000fe20000000027 */
[C---:B------:R-:W-:Y:S01]  /*1a60*/  FFMA R5, R8.reuse, R26, R77 ;  /* 0x0000001a08057223 */ /* 0x040fe2000000004d */
[----:B------:R-:W-:Y:S01]  /*1a70*/  FFMA R34, R8, R27, R34 ;  /* 0x0000001b08227223 */ /* 0x000fe20000000022 */
[----:B------:R-:W4:Y:S01]  /*1a80*/  LDS.128 R68, [R65+0x300] ;  /* 0x0003000041447984 */ /* 0x000f220000000c00 */
[-C--:B------:R-:W-:Y:S01]  /*1a90*/  FFMA R8, R29, R9.reuse, R78 ;  /* 0x000000091d087223 */ /* 0x080fe2000000004e */
[-C--:B------:R-:W-:Y:S01]  /*1aa0*/  FFMA R39, R28, R9.reuse, R39 ;  /* 0x000000091c277223 */ /* 0x080fe20000000027 */
[-C--:B------:R-:W-:Y:S01]  /*1ab0*/  FFMA R5, R30, R9.reuse, R5 ;  /* 0x000000091e057223 */ /* 0x080fe20000000005 */
[----:B------:R-:W-:Y:S01]  /*1ac0*/  FFMA R34, R31, R9, R34 ;  /* 0x000000091f227223 */ /* 0x000fe20000000022 */
[----:B-1----:R-:W-:Y:S01]  /*1ad0*/  FFMA R78, R12, R25, R79 ;  /* 0x000000190c4e7223 */ /* 0x002fe2000000004f */
[----:B------:R-:W-:Y:S01]  /*1ae0*/  FFMA R35, R24, R12, R35 ;  /* 0x0000000c18237223 */ /* 0x000fe20000000023 */
[C---:B------:R-:W-:Y:S01]  /*1af0*/  FFMA R9, R12.reuse, R26, R83 ;  /* 0x0000001a0c097223 */ /* 0x040fe20000000053 */
[----:B------:R-:W-:Y:S01]  /*1b00*/  FFMA R36, R12, R27, R36 ;  /* 0x0000001b0c247223 */ /* 0x000fe20000000024 */
[----:B------:R-:W-:Y:S01]  /*1b10*/  FFMA R12, R29, R13, R78 ;  /* 0x0000000d1d0c7223 */ /* 0x000fe2000000004e */
[-C--:B------:R-:W-:Y:S01]  /*1b20*/  FFMA R45, R30, R49.reuse, R45 ;  /* 0x000000311e2d7223 */ /* 0x080fe2000000002d */
[C---:B------:R-:W-:Y:S01]  /*1b30*/  FFMA R48, R31.reuse, R49, R48 ;  /* 0x000000311f307223 */ /* 0x040fe20000000030 */
[-C--:B------:R-:W-:Y:S01]  /*1b40*/  FFMA R35, R28, R13.reuse, R35 ;  /* 0x0000000d1c237223 */ /* 0x080fe20000000023 */
[-C--:B------:R-:W-:Y:S01]  /*1b50*/  FFMA R9, R30, R13.reuse, R9 ;  /* 0x0000000d1e097223 */ /* 0x080fe20000000009 */
[----:B------:R-:W-:Y:S01]  /*1b60*/  FFMA R36, R31, R13, R36 ;  /* 0x0000000d1f247223 */ /* 0x000fe20000000024 */
[----:B--2---:R-:W-:Y:S01]  /*1b70*/  FFMA R81, R24, R16, R81 ;  /* 0x0000001018517223 */ /* 0x004fe20000000051 */
[C---:B------:R-:W-:Y:S01]  /*1b80*/  FFMA R78, R16.reuse, R25, R85 ;  /* 0x00000019104e7223 */ /* 0x040fe20000000055 */
[C---:B------:R-:W-:Y:S01]  /*1b90*/  FFMA R89, R16.reuse, R26, R89 ;  /* 0x0000001a10597223 */ /* 0x040fe20000000059 */
[----:B------:R-:W-:Y:S01]  /*1ba0*/  FFMA R72, R16, R27, R72 ;  /* 0x0000001b10487223 */ /* 0x000fe20000000048 */
[----:B------:R-:W-:Y:S01]  /*1bb0*/  FFMA R81, R28, R17, R81 ;  /* 0x000000111c517223 */ /* 0x000fe20000000051 */
[----:B---3--:R-:W-:Y:S01]  /*1bc0*/  FFMA R95, R24, R20, R95 ;  /* 0x00000014185f7223 */ /* 0x008fe2000000005f */
        /* <DEDUP_REMOVED lines=8> */
[C---:B------:R-:W-:Y:S01]  /*1c50*/  FFMA R30, R31.reuse, R21, R74 ;  /* 0x000000151f1e7223 */ /* 0x040fe2000000004a */
[-C--:B------:R-:W-:Y:S01]  /*1c60*/  FFMA R80, R31, R17.reuse, R72 ;  /* 0x000000111f507223 */ /* 0x080fe20000000048 */
[----:B------:R-:W-:Y:S01]  /*1c70*/  FFMA R78, R29, R17, R78 ;  /* 0x000000111d4e7223 */ /* 0x000fe2000000004e */
[-C--:B----4-:R-:W-:Y:S01]  /*1c80*/  FFMA R21, R68, R46.reuse, R91 ;  /* 0x0000002e44157223 */ /* 0x090fe2000000005b */
[-C--:B------:R-:W-:Y:S01]  /*1c90*/  FFMA R44, R69, R46.reuse, R44 ;  /* 0x0000002e452c7223 */ /* 0x080fe2000000002c */
[-C--:B------:R-:W-:Y:S01]  /*1ca0*/  FFMA R97, R70, R46.reuse, R41 ;  /* 0x0000002e46617223 */ /* 0x080fe20000000029 */
[----:B------:R-:W-:Y:S01]  /*1cb0*/  FFMA R20, R71, R46, R76 ;  /* 0x0000002e47147223 */ /* 0x000fe2000000004c */
[-C--:B------:R-:W-:Y:S01]  /*1cc0*/  FFMA R87, R68, R50.reuse, R87 ;  /* 0x0000003244577223 */ /* 0x080fe20000000057 */
[-C--:B------:R-:W-:Y:S01]  /*1cd0*/  FFMA R46, R69, R50.reuse, R38 ;  /* 0x00000032452e7223 */ /* 0x080fe20000000026 */
[-C--:B------:R-:W-:Y:S01]  /*1ce0*/  FFMA R45, R70, R50.reuse, R45 ;  /* 0x00000032462d7223 */ /* 0x080fe2000000002d */
[----:B------:R-:W-:Y:S01]  /*1cf0*/  FFMA R48, R71, R50, R48 ;  /* 0x0000003247307223 */ /* 0x000fe20000000030 */
[-C--:B------:R-:W-:Y:S01]  /*1d00*/  FFMA R49, R68, R6.reuse, R33 ;  /* 0x0000000644317223 */ /* 0x080fe20000000021 */
[-C--:B------:R-:W-:Y:S01]  /*1d10*/  FFMA R4, R69, R6.reuse, R4 ;  /* 0x0000000645047223 */ /* 0x080fe20000000004 */
[-C--:B------:R-:W-:Y:S01]  /*1d20*/  FFMA R75, R70, R6.reuse, R37 ;  /* 0x00000006464b7223 */ /* 0x080fe20000000025 */
[C---:B------:R-:W-:Y:S01]  /*1d30*/  FFMA R6, R71.reuse, R6, R32 ;  /* 0x0000000647067223 */ /* 0x040fe20000000020 */
[CC--:B------:R-:W-:Y:S01]  /*1d40*/  FFMA R73, R68.reuse, R10.reuse, R39 ;  /* 0x0000000a44497223 */ /* 0x0c0fe20000000027 */
[C---:B------:R-:W-:Y:S01]  /*1d50*/  FFMA R50, R71.reuse, R10, R34 ;  /* 0x0000000a47327223 */ /* 0x040fe20000000022 */
[-C--:B------:R-:W-:Y:S01]  /*1d60*/  FFMA R79, R68, R14.reuse, R35 ;  /* 0x0000000e444f7223 */ /* 0x080fe20000000023 */
[----:B------:R-:W-:Y:S01]  /*1d70*/  FFMA R72, R71, R14, R36 ;  /* 0x0000000e47487223 */ /* 0x000fe20000000024 */
[----:B------:R-:W-:Y:S01]  /*1d80*/  FFMA R40, R42, R71, R40 ;  /* 0x000000472a287223 */ /* 0x000fe20000000028 */
[----:B------:R-:W-:Y:S01]  /*1d90*/  LDS.128 R36, [R64+UR8+0x20] ;  /* 0x0000200840247984 */ /* 0x000fe20008000c00 */
[----:B------:R-:W-:Y:S01]  /*1da0*/  FFMA R105, R68, R42, R105 ;  /* 0x0000002a44697223 */ /* 0x000fe20000000069 */
[C---:B------:R-:W-:Y:S01]  /*1db0*/  FFMA R16, R42.reuse, R69, R101 ;  /* 0x000000452a107223 */ /* 0x040fe20000000065 */
[----:B------:R-:W-:Y:S01]  /*1dc0*/  FFMA R103, R42, R70, R103 ;  /* 0x000000462a677223 */ /* 0x000fe20000000067 */
[----:B------:R-:W2:Y:S01]  /*1dd0*/  LDS.128 R32, [R65+0x400] ;  /* 0x0004000041207984 */ /* 0x000ea20000000c00 */
[CC--:B------:R-:W-:Y:S01]  /*1de0*/  FFMA R8, R69.reuse, R10.reuse, R8 ;  /* 0x0000000a45087223 */ /* 0x0c0fe20000000008 */
[C---:B------:R-:W-:Y:S01]  /*1df0*/  FFMA R5, R70.reuse, R10, R5 ;  /* 0x0000000a46057223 */ /* 0x040fe20000000005 */
[CC--:B------:R-:W-:Y:S01]  /*1e00*/  FFMA R10, R69.reuse, R14.reuse, R12 ;  /* 0x0000000e450a7223 */ /* 0x0c0fe2000000000c */
[----:B------:R-:W-:Y:S01]  /*1e10*/  FFMA R9, R70, R14, R9 ;  /* 0x0000000e46097223 */ /* 0x000fe20000000009 */
[-C--:B------:R-:W-:Y:S01]  /*1e20*/  FFMA R99, R68, R22.reuse, R95 ;  /* 0x0000001644637223 */ /* 0x080fe2000000005f */
[-C--:B------:R-:W-:Y:S01]  /*1e30*/  FFMA R14, R69, R22.reuse, R28 ;  /* 0x00000016450e7223 */ /* 0x080fe2000000001c */
[-C--:B------:R-:W-:Y:S01]  /*1e40*/  FFMA R13, R70, R22.reuse, R13 ;  /* 0x00000016460d7223 */ /* 0x080fe2000000000d */
[----:B------:R-:W-:Y:S01]  /*1e50*/  FFMA R22, R71, R22, R30 ;  /* 0x0000001647167223 */ /* 0x000fe2000000001e */
[C---:B-1----:R-:W-:Y:S01]  /*1e60*/  FFMA R105, R24.reuse, R43, R105 ;  /* 0x0000002b18697223 */ /* 0x042fe20000000069 */
[----:B------:R-:W1:Y:S01]  /*1e70*/  LDS.128 R28, [R65+0x480] ;  /* 0x00048000411c7984 */ /* 0x000e620000000c00 */
[C---:B------:R-:W-:Y:S01]  /*1e80*/  FFMA R16, R43.reuse, R25, R16 ;  /* 0x000000192b107223 */ /* 0x040fe20000000010 */
[C---:B------:R-:W-:Y:S01]  /*1e90*/  FFMA R103, R43.reuse, R26, R103 ;  /* 0x0000001a2b677223 */ /* 0x040fe20000000067 */
[----:B------:R-:W-:Y:S01]  /*1ea0*/  FFMA R12, R43, R27, R40 ;  /* 0x0000001b2b0c7223 */ /* 0x000fe20000000028 */
[-C--:B------:R-:W-:Y:S01]  /*1eb0*/  FFMA R74, R71, R18.reuse, R80 ;  /* 0x00000012474a7223 */ /* 0x080fe20000000050 */
[----:B------:R-:W3:Y:S01]  /*1ec0*/  LDS.128 R40, [R64+UR8+0x120] ;  /* 0x0001200840287984 */ /* 0x000ee20008000c00 */
[-C--:B------:R-:W-:Y:S01]  /*1ed0*/  FFMA R21, R24, R47.reuse, R21 ;  /* 0x0000002f18157223 */ /* 0x080fe20000000015 */
[-C--:B------:R-:W-:Y:S01]  /*1ee0*/  FFMA R95, R25, R47.reuse, R44 ;  /* 0x0000002f195f7223 */ /* 0x080fe2000000002c */
[CC--:B------:R-:W-:Y:S01]  /*1ef0*/  FFMA R97, R26.reuse, R47.reuse, R97 ;  /* 0x0000002f1a617223 */ /* 0x0c0fe20000000061 */
[----:B------:R-:W-:Y:S01]  /*1f00*/  FFMA R20, R27, R47, R20 ;  /* 0x0000002f1b147223 */ /* 0x000fe20000000014 */
[-C--:B------:R-:W-:Y:S01]  /*1f10*/  FFMA R71, R25, R51.reuse, R46 ;  /* 0x0000003319477223 */ /* 0x080fe2000000002e */
[-C--:B------:R-:W-:Y:S01]  /*1f20*/  FFMA R91, R26, R51.reuse, R45 ;  /* 0x000000331a5b7223 */ /* 0x080fe2000000002d */
[-C--:B------:R-:W-:Y:S01]  /*1f30*/  FFMA R85, R68, R18.reuse, R81 ;  /* 0x0000001244557223 */ /* 0x080fe20000000051 */
[----:B------:R-:W4:Y:S01]  /*1f40*/  LDS.128 R44, [R64+UR8+0x220] ;  /* 0x00022008402c7984 */ /* 0x000f220008000c00 */
[-C--:B------:R-:W-:Y:S01]  /*1f50*/  FFMA R78, R69, R18.reuse, R78 ;  /* 0x00000012454e7223 */ /* 0x080fe2000000004e */
[CC--:B------:R-:W-:Y:S01]  /*1f60*/  FFMA R69, R24.reuse, R51.reuse, R87 ;  /* 0x0000003318457223 */ /* 0x0c0fe20000000057 */
[----:B------:R-:W-:Y:S01]  /*1f70*/  FFMA R68, R27, R51, R48 ;  /* 0x000000331b447223 */ /* 0x000fe20000000030 */
[-C--:B------:R-:W-:Y:S01]  /*1f80*/  FFMA R49, R24, R7.reuse, R49 ;  /* 0x0000000718317223 */ /* 0x080fe20000000031 */
[-C--:B------:R-:W-:Y:S01]  /*1f90*/  FFMA R51, R25, R7.reuse, R4 ;  /* 0x0000000719337223 */ /* 0x080fe20000000004 */
[CC--:B------:R-:W-:Y:S01]  /*1fa0*/  FFMA R75, R26.reuse, R7.reuse, R75 ;  /* 0x000000071a4b7223 */ /* 0x0c0fe2000000004b */
[----:B------:R-:W-:Y:S01]  /*1fb0*/  FFMA R48, R27, R7, R6 ;  /* 0x000000071b307223 */ /* 0x000fe20000000006 */
[-C--:B------:R-:W-:Y:S01]  /*1fc0*/  FFMA R81, R26, R11.reuse, R5 ;  /* 0x0000000b1a517223 */ /* 0x080fe20000000005 */
[-C--:B------:R-:W-:Y:S01]  /*1fd0*/  FFMA R73, R24, R11.reuse, R73 ;  /* 0x0000000b18497223 */ /* 0x080fe20000000049 */
[----:B------:R-:W5:Y:S01]  /*1fe0*/  LDS.128 R4, [R64+UR8+0x320] ;  /* 0x0003200840047984 */ /* 0x000f620008000c00 */
[-C--:B------:R-:W-:Y:S01]  /*1ff0*/  FFMA R77, R25, R11.reuse, R8 ;  /* 0x0000000b194d7223 */ /* 0x080fe20000000008 */
[----:B------:R-:W-:Y:S01]  /*2000*/  FFMA R50, R27, R11, R50 ;  /* 0x0000000b1b327223 */ /* 0x000fe20000000032 */
[CC--:B------:R-:W-:Y:S01]  /*2010*/  FFMA R83, R25.reuse, R15.reuse, R10 ;  /* 0x0000000f19537223 */ /* 0x0c0fe2000000000a */
[----:B------:R-:W-:Y:S01]  /*2020*/  FFMA R87, R26, R15, R9 ;  /* 0x0000000f1a577223 */ /* 0x000fe20000000009 */
[----:B------:R-:W-:Y:S01]  /*2030*/  FFMA R93, R70, R18, R89 ;  /* 0x00000012465d7223 */ /* 0x000fe20000000059 */
[----:B------:R-:W5:Y:S01]  /*2040*/  LDS.128 R8, [R64+UR8+0x420] ;  /* 0x0004200840087984 */ /* 0x000f620008000c00 */
[C---:B------:R-:W-:Y:S01]  /*2050*/  FFMA R89, R25.reuse, R19, R78 ;  /* 0x0000001319597223 */ /* 0x040fe2000000004e */
[----:B------:R-:W-:Y:S01]  /*2060*/  FFMA R25, R25, R23, R14 ;  /* 0x0000001719197223 */ /* 0x000fe2000000000e */
[-C--:B------:R-:W-:Y:S01]  /*2070*/  FFMA R85, R24, R19.reuse, R85 ;  /* 0x0000001318557223 */ /* 0x080fe20000000055 */
[-C--:B------:R-:W-:Y:S01]  /*2080*/  FFMA R93, R26, R19.reuse, R93 ;  /* 0x000000131a5d7223 */ /* 0x080fe2000000005d */
[C---:B------:R-:W-:Y:S01]  /*2090*/  FFMA R74, R27.reuse, R19, R74 ;  /* 0x000000131b4a7223 */ /* 0x040fe2000000004a */
[----:B--2---:R-:W-:Y:S01]  /*20a0*/  FFMA R14, R36, R33, R16 ;  /* 0x00000021240e7223 */ /* 0x004fe20000000010 */
[C---:B------:R-:W-:Y:S01]  /*20b0*/  FFMA R79, R24.reuse, R15, R79 ;  /* 0x0000000f184f7223 */ /* 0x040fe2000000004f */
[----:B------:R-:W2:Y:S01]  /*20c0*/  LDS.128 R16, [R64+UR8+0x520] ;  /* 0x0005200840107984 */ /* 0x000ea20008000c00 */
[----:B------:R-:W-:Y:S01]  /*20d0*/  FFMA R99, R24, R23, R99 ;  /* 0x0000001718637223 */ /* 0x000fe20000000063 */
[C---:B------:R-:W-:Y:S01]  /*20e0*/  FFMA R105, R36.reuse, R32, R105 ;  /* 0x0000002024697223 */ /* 0x040fe20000000069 */
[----:B------:R-:W-:Y:S01]  /*20f0*/  FFMA R103, R36, R34, R103 ;  /* 0x0000002224677223 */ /* 0x000fe20000000067 */
[C---:B------:R-:W-:Y:S01]  /*2100*/  FFMA R72, R27.reuse, R15, R72 ;  /* 0x0000000f1b487223 */ /* 0x040fe20000000048 */
[-C--:B------:R-:W-:Y:S01]  /*2110*/  FFMA R101, R26, R23.reuse, R13 ;  /* 0x000000171a657223 */ /* 0x080fe2000000000d */
[----:B------:R-:W-:Y:S01]  /*2120*/  FFMA R24, R27, R23, R22 ;  /* 0x000000171b187223 */ /* 0x000fe20000000016 */
[----:B------:R-:W-:Y:S01]  /*2130*/  FFMA R36, R36, R35, R12 ;  /* 0x0000002324247223 */ /* 0x000fe2000000000c */
[C---:B-1----:R-:W-:Y:S01]  /*2140*/  FFMA R107, R37.reuse, R29, R14 ;  /* 0x0000001d256b7223 */ /* 0x042fe2000000000e */
[----:B---3--:R-:W-:Y:S01]  /*2150*/  FFMA R21, R32, R40, R21 ;  /* 0x0000002820157223 */ /* 0x008fe20000000015 */
[----:B------:R-:W1:Y:S01]  /*2160*/  LDS.128 R12, [R64+UR8+0x620] ;  /* 0x00062008400c7984 */ /* 0x000e620008000c00 */
[C---:B------:R-:W-:Y:S01]  /*2170*/  FFMA R22, R40.reuse, R33, R95 ;  /* 0x0000002128167223 */ /* 0x040fe2000000005f */
[----:B------:R-:W-:Y:S01]  /*2180*/  FFMA R20, R40, R35, R20 ;  /* 0x0000002328147223 */ /* 0x000fe20000000014 */
[----:B------:R-:W-:Y:S01]  /*2190*/  FFMA R105, R28, R37, R105 ;  /* 0x000000251c697223 */ /* 0x000fe20000000069 */
[C---:B------:R-:W-:Y:S01]  /*21a0*/  FFMA R103, R37.reuse, R30, R103 ;  /* 0x0000001e25677223 */ /* 0x040fe20000000067 */
[----:B------:R-:W-:Y:S01]  /*21b0*/  FFMA R36, R37, R31, R36 ;  /* 0x0000001f25247223 */ /* 0x000fe20000000024 */
[----:B------:R-:W-:Y:S01]  /*21c0*/  FFMA R37, R40, R34, R97 ;  /* 0x0000002228257223 */ /* 0x000fe20000000061 */
[-C--:B------:R-:W-:Y:S01]  /*21d0*/  FFMA R95, R28, R41.reuse, R21 ;  /* 0x000000291c5f7223 */ /* 0x080fe20000000015 */
[-C--:B------:R-:W-:Y:S01]  /*21e0*/  FFMA R40, R29, R41.reuse, R22 ;  /* 0x000000291d287223 */ /* 0x080fe20000000016 */
[----:B------:R-:W-:Y:S01]  /*21f0*/  FFMA R76, R31, R41, R20 ;  /* 0x000000291f4c7223 */ /* 0x000fe20000000014 */
[----:B----4-:R-:W-:Y:S01]  /*2200*/  FFMA R26, R44, R33, R71 ;  /* 0x000000212c1a7223 */ /* 0x010fe20000000047 */
[----:B------:R-:W3:Y:S01]  /*2210*/  LDS.128 R20, [R64+UR8+0x720] ;  /* 0x0007200840147984 */ /* 0x000ee20008000c00 */
[----:B------:R-:W-:Y:S01]  /*2220*/  FFMA R37, R30, R41, R37 ;  /* 0x000000291e257223 */ /* 0x000fe20000000025 */
[----:B------:R-:W-:Y:S01]  /*2230*/  FFMA R41, R32, R44, R69 ;  /* 0x0000002c20297223 */ /* 0x000fe20000000045 */
[C---:B------:R-:W-:Y:S01]  /*2240*/  FFMA R91, R44.reuse, R34, R91 ;  /* 0x000000222c5b7223 */ /* 0x040fe2000000005b */
[----:B------:R-:W-:Y:S01]  /*2250*/  FFMA R68, R44, R35, R68 ;  /* 0x000000232c447223 */ /* 0x000fe20000000044 */
[----:B------:R-:W-:Y:S01]  /*2260*/  FFMA R44, R29, R45, R26 ;  /* 0x0000002d1d2c7223 */ /* 0x000fe2000000001a */
[----:B-----5:R-:W-:Y:S01]  /*2270*/  FFMA R26, R4, R33, R51 ;  /* 0x00000021041a7223 */ /* 0x020fe20000000033 */
        /* <DEDUP_REMOVED lines=15> */
[----:B--2---:R-:W-:Y:S01]  /*2370*/  FFMA R26, R16, R33, R83 ;  /* 0x00000021101a7223 */ /* 0x004fe20000000053 */
[-C--:B------:R-:W-:Y:S01]  /*2380*/  FFMA R51, R28, R9.reuse, R51 ;  /* 0x000000091c337223 */ /* 0x080fe20000000033 */
[-C--:B------:R-:W-:Y:S01]  /*2390*/  FFMA R5, R30, R9.reuse, R5 ;  /* 0x000000091e057223 */ /* 0x080fe20000000005 */
[----:B------:R-:W-:Y:S01]  /*23a0*/  FFMA R50, R31, R9, R50 ;  /* 0x000000091f327223 */ /* 0x000fe20000000032 */
[----:B------:R-:W-:Y:S01]  /*23b0*/  FFMA R73, R32, R16, R79 ;  /* 0x0000001020497223 */ /* 0x000fe2000000004f */
[C---:B------:R-:W-:Y:S01]  /*23c0*/  FFMA R9, R16.reuse, R34, R87 ;  /* 0x0000002210097223 */ /* 0x040fe20000000057 */
[----:B------:R-:W-:Y:S01]  /*23d0*/  FFMA R72, R16, R35, R72 ;  /* 0x0000002310487223 */ /* 0x000fe20000000048 */
[C---:B------:R-:W-:Y:S01]  /*23e0*/  FFMA R16, R29.reuse, R17, R26 ;  /* 0x000000111d107223 */ /* 0x040fe2000000001a */
[----:B-1----:R-:W-:Y:S01]  /*23f0*/  FFMA R85, R32, R12, R85 ;  /* 0x0000000c20557223 */ /* 0x002fe20000000055 */
[C---:B------:R-:W-:Y:S01]  /*2400*/  FFMA R26, R12.reuse, R33, R89 ;  /* 0x000000210c1a7223 */ /* 0x040fe20000000059 */
[C---:B------:R-:W-:Y:S01]  /*2410*/  FFMA R93, R12.reuse, R34, R93 ;  /* 0x000000220c5d7223 */ /* 0x040fe2000000005d */
[----:B------:R-:W1:Y:S01]  /*2420*/  LDS.128 R68, [R65+0x500] ;  /* 0x0005000041447984 */ /* 0x000e620000000c00 */
[----:B------:R-:W-:Y:S01]  /*2430*/  FFMA R12, R12, R35, R74 ;  /* 0x000000230c0c7223 */ /* 0x000fe2000000004a */
[----:B------:R-:W-:Y:S01]  /*2440*/  FFMA R74, R29, R13, R26 ;  /* 0x0000000d1d4a7223 */ /* 0x000fe2000000001a */
[C---:B------:R-:W-:Y:S01]  /*2450*/  FFMA R73, R28.reuse, R17, R73 ;  /* 0x000000111c497223 */ /* 0x040fe20000000049 */
[-C--:B------:R-:W-:Y:S01]  /*2460*/  FFMA R75, R28, R13.reuse, R85 ;  /* 0x0000000d1c4b7223 */ /* 0x080fe20000000055 */
[-C--:B------:R-:W-:Y:S01]  /*2470*/  FFMA R80, R31, R13.reuse, R12 ;  /* 0x0000000d1f507223 */ /* 0x080fe2000000000c */
[----:B------:R-:W-:Y:S01]  /*2480*/  FFMA R93, R30, R13, R93 ;  /* 0x0000000d1e5d7223 */ /* 0x000fe2000000005d */
[----:B---3--:R-:W-:Y:S01]  /*2490*/  FFMA R99, R32, R20, R99 ;  /* 0x0000001420637223 */ /* 0x008fe20000000063 */
[C---:B------:R-:W-:Y:S01]  /*24a0*/  FFMA R12, R20.reuse, R33, R25 ;  /* 0x00000021140c7223 */ /* 0x040fe20000000019 */
[C---:B------:R-:W-:Y:S01]  /*24b0*/  FFMA R101, R20.reuse, R34, R101 ;  /* 0x0000002214657223 */ /* 0x040fe20000000065 */
[----:B------:R-:W-:Y:S01]  /*24c0*/  FFMA R20, R20, R35, R24 ;  /* 0x0000002314147223 */ /* 0x000fe20000000018 */
[-C--:B------:R-:W-:Y:S01]  /*24d0*/  FFMA R99, R28, R21.reuse, R99 ;  /* 0x000000151c637223 */ /* 0x080fe20000000063 */
[----:B------:R-:W2:Y:S01]  /*24e0*/  LDS.128 R24, [R65+0x580] ;  /* 0x0005800041187984 */ /* 0x000ea20000000c00 */
[-C--:B------:R-:W-:Y:S01]  /*24f0*/  FFMA R28, R29, R21.reuse, R12 ;  /* 0x000000151d1c7223 */ /* 0x080fe2000000000c */
[CC--:B------:R-:W-:Y:S01]  /*2500*/  FFMA R101, R30.reuse, R21.reuse, R101 ;  /* 0x000000151e657223 */ /* 0x0c0fe20000000065 */
[C---:B------:R-:W-:Y:S01]  /*2510*/  FFMA R32, R31.reuse, R21, R20 ;  /* 0x000000151f207223 */ /* 0x040fe20000000014 */
[-C--:B------:R-:W-:Y:S01]  /*2520*/  FFMA R9, R30, R17.reuse, R9 ;  /* 0x000000111e097223 */ /* 0x080fe20000000009 */
[----:B------:R-:W-:Y:S01]  /*2530*/  FFMA R72, R31, R17, R72 ;  /* 0x000000111f487223 */ /* 0x000fe20000000048 */
[-C--:B-1----:R-:W-:Y:S01]  /*2540*/  FFMA R21, R68, R6.reuse, R49 ;  /* 0x0000000644157223 */ /* 0x082fe20000000031 */
[-C--:B------:R-:W-:Y:S01]  /*2550*/  FFMA R4, R69, R6.reuse, R4 ;  /* 0x0000000645047223 */ /* 0x080fe20000000004 */
[-C--:B------:R-:W-:Y:S01]  /*2560*/  FFMA R45, R70, R6.reuse, R45 ;  /* 0x00000006462d7223 */ /* 0x080fe2000000002d */
[----:B------:R-:W-:Y:S01]  /*2570*/  FFMA R20, R71, R6, R48 ;  /* 0x0000000647147223 */ /* 0x000fe20000000030 */
[-C--:B------:R-:W-:Y:S01]  /*2580*/  FFMA R85, R68, R10.reuse, R51 ;  /* 0x0000000a44557223 */ /* 0x080fe20000000033 */
[CC--:B------:R-:W-:Y:S01]  /*2590*/  FFMA R6, R69.reuse, R10.reuse, R8 ;  /* 0x0000000a45067223 */ /* 0x0c0fe20000000008 */
[----:B------:R-:W-:Y:S01]  /*25a0*/  FFMA R5, R70, R10, R5 ;  /* 0x0000000a46057223 */ /* 0x000fe20000000005 */
[-C--:B------:R-:W-:Y:S01]  /*25b0*/  FFMA R75, R68, R14.reuse, R75 ;  /* 0x0000000e444b7223 */ /* 0x080fe2000000004b */
[-C--:B------:R-:W-:Y:S01]  /*25c0*/  FFMA R74, R69, R14.reuse, R74 ;  /* 0x0000000e454a7223 */ /* 0x080fe2000000004a */
[-C--:B------:R-:W-:Y:S01]  /*25d0*/  FFMA R83, R70, R14.reuse, R93 ;  /* 0x0000000e46537223 */ /* 0x080fe2000000005d */
[C---:B------:R-:W-:Y:S01]  /*25e0*/  FFMA R80, R71.reuse, R14, R80 ;  /* 0x0000000e47507223 */ /* 0x040fe20000000050 */
[----:B------:R-:W-:Y:S01]  /*25f0*/  FFMA R36, R38, R71, R36 ;  /* 0x0000004726247223 */ /* 0x000fe20000000024 */
[----:B------:R-:W-:Y:S01]  /*2600*/  FFMA R10, R71, R10, R50 ;  /* 0x0000000a470a7223 */ /* 0x000fe20000000032 */
[----:B------:R-:W-:Y:S01]  /*2610*/  FFMA R14, R69, R22, R28 ;  /* 0x00000016450e7223 */ /* 0x000fe2000000001c */
[----:B------:R-:W-:Y:S01]  /*2620*/  FFMA R105, R68, R38, R105 ;  /* 0x0000002644697223 */ /* 0x000fe20000000069 */
[C---:B------:R-:W-:Y:S01]  /*2630*/  FFMA R12, R38.reuse, R69, R107 ;  /* 0x00000045260c7223 */ /* 0x040fe2000000006b */
[----:B------:R-:W-:Y:S01]  /*2640*/  FFMA R103, R38, R70, R103 ;  /* 0x0000004626677223 */ /* 0x000fe20000000067 */
[----:B------:R-:W-:Y:S01]  /*2650*/  LDS.128 R28, [R64+UR8+0x30] ;  /* 0x00003008401c7984 */ /* 0x000fe20008000c00 */
[-C--:B------:R-:W-:Y:S01]  /*2660*/  FFMA R99, R68, R22.reuse, R99 ;  /* 0x0000001644637223 */ /* 0x080fe20000000063 */
[CC--:B------:R-:W-:Y:S01]  /*2670*/  FFMA R107, R70.reuse, R22.reuse, R101 ;  /* 0x00000016466b7223 */ /* 0x0c0fe20000000065 */
[----:B------:R-:W-:Y:S01]  /*2680*/  FFMA R22, R71, R22, R32 ;  /* 0x0000001647167223 */ /* 0x000fe20000000020 */
[----:B------:R-:W1:Y:S01]  /*2690*/  LDS.128 R48, [R65+0x600] ;  /* 0x0006000041307984 */ /* 0x000e620000000c00 */
[----:B------:R-:W-:Y:S01]  /*26a0*/  FFMA R17, R70, R42, R37 ;  /* 0x0000002a46117223 */ /* 0x000fe20000000025 */
[----:B--2---:R-:W-:Y:S01]  /*26b0*/  FFMA R105, R24, R39, R105 ;  /* 0x0000002718697223 */ /* 0x004fe20000000069 */
[C---:B------:R-:W-:Y:S01]  /*26c0*/  FFMA R12, R39.reuse, R25, R12 ;  /* 0x00000019270c7223 */ /* 0x040fe2000000000c */
[----:B------:R-:W2:Y:S01]  /*26d0*/  LDS.128 R32, [R65+0x680] ;  /* 0x0006800041207984 */ /* 0x000ea20000000c00 */
[C---:B------:R-:W-:Y:S01]  /*26e0*/  FFMA R103, R39.reuse, R26, R103 ;  /* 0x0000001a27677223 */ /* 0x040fe20000000067 */
[----:B------:R-:W-:Y:S01]  /*26f0*/  FFMA R8, R39, R27, R36 ;  /* 0x0000001b27087223 */ /* 0x000fe20000000024 */
[----:B------:R-:W-:Y:S01]  /*2700*/  FFMA R91, R70, R46, R91 ;  /* 0x0000002e465b7223 */ /* 0x000fe2000000005b */
[----:B------:R-:W3:Y:S01]  /*2710*/  LDS.128 R36, [R64+UR8+0x130] ;  /* 0x0001300840247984 */ /* 0x000ee20008000c00 */
[-C--:B------:R-:W-:Y:S01]  /*2720*/  FFMA R21, R24, R7.reuse, R21 ;  /* 0x0000000718157223 */ /* 0x080fe20000000015 */
[C---:B------:R-:W-:Y:S01]  /*2730*/  FFMA R93, R26.reuse, R7, R45 ;  /* 0x000000071a5d7223 */ /* 0x040fe2000000002d */
[C---:B------:R-:W-:Y:S01]  /*2740*/  FFMA R97, R26.reuse, R47, R91 ;  /* 0x0000002f1a617223 */ /* 0x040fe2000000005b */
[-C--:B------:R-:W-:Y:S01]  /*2750*/  FFMA R91, R25, R7.reuse, R4 ;  /* 0x00000007195b7223 */ /* 0x080fe20000000004 */
[----:B------:R-:W-:Y:S01]  /*2760*/  FFMA R20, R27, R7, R20 ;  /* 0x000000071b147223 */ /* 0x000fe20000000014 */
[-C--:B------:R-:W-:Y:S01]  /*2770*/  FFMA R87, R25, R11.reuse, R6 ;  /* 0x0000000b19577223 */ /* 0x080fe20000000006 */
[----:B------:R-:W-:Y:S01]  /*2780*/  FFMA R89, R26, R11, R5 ;  /* 0x0000000b1a597223 */ /* 0x000fe20000000005 */
[----:B------:R-:W-:Y:S01]  /*2790*/  FFMA R40, R69, R42, R40 ;  /* 0x0000002a45287223 */ /* 0x000fe20000000028 */
[----:B------:R-:W4:Y:S01]  /*27a0*/  LDS.128 R4, [R64+UR8+0x230] ;  /* 0x0002300840047984 */ /* 0x000f220008000c00 */
[C---:B------:R-:W-:Y:S01]  /*27b0*/  FFMA R41, R68.reuse, R46, R41 ;  /* 0x0000002e44297223 */ /* 0x040fe20000000029 */
[-C--:B------:R-:W-:Y:S01]  /*27c0*/  FFMA R95, R68, R42.reuse, R95 ;  /* 0x0000002a445f7223 */ /* 0x080fe2000000005f */
[----:B------:R-:W-:Y:S01]  /*27d0*/  FFMA R76, R71, R42, R76 ;  /* 0x0000002a474c7223 */ /* 0x000fe2000000004c */
[-C--:B------:R-:W-:Y:S01]  /*27e0*/  FFMA R44, R69, R46.reuse, R44 ;  /* 0x0000002e452c7223 */ /* 0x080fe2000000002c */
[----:B------:R-:W-:Y:S01]  /*27f0*/  FFMA R78, R71, R46, R78 ;  /* 0x0000002e474e7223 */ /* 0x000fe2000000004e */
[-C--:B------:R-:W-:Y:S01]  /*2800*/  FFMA R46, R69, R18.reuse, R16 ;  /* 0x00000012452e7223 */ /* 0x080fe20000000010 */
[-C--:B------:R-:W-:Y:S01]  /*2810*/  FFMA R81, R70, R18.reuse, R9 ;  /* 0x0000001246517223 */ /* 0x080fe20000000009 */
[-C--:B------:R-:W-:Y:S01]  /*2820*/  FFMA R101, R26, R43.reuse, R17 ;  /* 0x0000002b1a657223 */ /* 0x080fe20000000011 */
[CC--:B------:R-:W-:Y:S01]  /*2830*/  FFMA R9, R24.reuse, R43.reuse, R95 ;  /* 0x0000002b18097223 */ /* 0x0c0fe2000000005f */
[-C--:B------:R-:W-:Y:S01]  /*2840*/  FFMA R13, R25, R43.reuse, R40 ;  /* 0x0000002b190d7223 */ /* 0x080fe20000000028 */
[----:B------:R-:W-:Y:S01]  /*2850*/  FFMA R76, R27, R43, R76 ;  /* 0x0000002b1b4c7223 */ /* 0x000fe2000000004c */
[-C--:B------:R-:W-:Y:S01]  /*2860*/  FFMA R17, R24, R47.reuse, R41 ;  /* 0x0000002f18117223 */ /* 0x080fe20000000029 */
[-C--:B------:R-:W-:Y:S01]  /*2870*/  FFMA R95, R25, R47.reuse, R44 ;  /* 0x0000002f195f7223 */ /* 0x080fe2000000002c */
[----:B------:R-:W5:Y:S01]  /*2880*/  LDS.128 R40, [R65+0x700] ;  /* 0x0007000041287984 */ /* 0x000f620000000c00 */
[----:B------:R-:W-:Y:S01]  /*2890*/  FFMA R16, R27, R47, R78 ;  /* 0x0000002f1b107223 */ /* 0x000fe2000000004e */
[----:B------:R-:W-:Y:S01]  /*28a0*/  FFMA R79, R25, R19, R46 ;  /* 0x00000013194f7223 */ /* 0x000fe2000000002e */
[-C--:B------:R-:W-:Y:S01]  /*28b0*/  FFMA R73, R68, R18.reuse, R73 ;  /* 0x0000001244497223 */ /* 0x080fe20000000049 */
[----:B------:R-:W5:Y:S01]  /*28c0*/  LDS.128 R44, [R64+UR8+0x330] ;  /* 0x00033008402c7984 */ /* 0x000f620008000c00 */
[----:B------:R-:W-:Y:S01]  /*28d0*/  FFMA R18, R71, R18, R72 ;  /* 0x0000001247127223 */ /* 0x000fe20000000048 */
[CC--:B------:R-:W-:Y:S01]  /*28e0*/  FFMA R85, R24.reuse, R11.reuse, R85 ;  /* 0x0000000b18557223 */ /* 0x0c0fe20000000055 */
[----:B------:R-:W-:Y:S01]  /*28f0*/  FFMA R72, R27, R11, R10 ;  /* 0x0000000b1b487223 */ /* 0x000fe2000000000a */
[----:B------:R-:W-:Y:S01]  /*2900*/  FFMA R77, R24, R19, R73 ;  /* 0x00000013184d7223 */ /* 0x000fe20000000049 */
[C---:B-1----:R-:W-:Y:S01]  /*2910*/  FFMA R105, R28.reuse, R48, R105 ;  /* 0x000000301c697223 */ /* 0x042fe20000000069 */
[C---:B------:R-:W-:Y:S01]  /*2920*/  FFMA R12, R28.reuse, R49, R12 ;  /* 0x000000311c0c7223 */ /* 0x040fe2000000000c */
[C---:B------:R-:W-:Y:S01]  /*2930*/  FFMA R11, R28.reuse, R50, R103 ;  /* 0x000000321c0b7223 */ /* 0x040fe20000000067 */
[----:B------:R-:W-:Y:S01]  /*2940*/  FFMA R8, R28, R51, R8 ;  /* 0x000000331c087223 */ /* 0x000fe20000000008 */
[-C--:B------:R-:W-:Y:S01]  /*2950*/  FFMA R69, R24, R15.reuse, R75 ;  /* 0x0000000f18457223 */ /* 0x080fe2000000004b */
[-C--:B------:R-:W-:Y:S01]  /*2960*/  FFMA R71, R25, R15.reuse, R74 ;  /* 0x0000000f19477223 */ /* 0x080fe2000000004a */
[CC--:B------:R-:W-:Y:S01]  /*2970*/  FFMA R73, R26.reuse, R15.reuse, R83 ;  /* 0x0000000f1a497223 */ /* 0x0c0fe20000000053 */
[C---:B------:R-:W-:Y:S01]  /*2980*/  FFMA R68, R27.reuse, R15, R80 ;  /* 0x0000000f1b447223 */ /* 0x040fe20000000050 */
[-C--:B------:R-:W-:Y:S01]  /*2990*/  FFMA R81, R26, R19.reuse, R81 ;  /* 0x000000131a517223 */ /* 0x080fe20000000051 */
[----:B------:R-:W-:Y:S01]  /*29a0*/  FFMA R70, R27, R19, R18 ;  /* 0x000000131b467223 */ /* 0x000fe20000000012 */
[----:B--2---:R-:W-:Y:S01]  /*29b0*/  FFMA R103, R32, R29, R105 ;  /* 0x0000001d20677223 */ /* 0x004fe20000000069 */
[C---:B------:R-:W-:Y:S01]  /*29c0*/  FFMA R15, R29.reuse, R33, R12 ;  /* 0x000000211d0f7223 */ /* 0x040fe2000000000c */
[C---:B------:R-:W-:Y:S01]  /*29d0*/  FFMA R105, R29.reuse, R34, R11 ;  /* 0x000000221d697223 */ /* 0x040fe2000000000b */
[----:B------:R-:W-:Y:S01]  /*29e0*/  FFMA R12, R29, R35, R8 ;  /* 0x000000231d0c7223 */ /* 0x000fe20000000008 */
[----:B---3--:R-:W-:Y:S01]  /*29f0*/  FFMA R19, R48, R36, R9 ;  /* 0x0000002430137223 */ /* 0x008fe20000000009 */
[----:B------:R-:W-:Y:S01]  /*2a00*/  FFMA R83, R25, R23, R14 ;  /* 0x0000001719537223 */ /* 0x000fe2000000000e */
[----:B------:R-:W1:Y:S01]  /*2a10*/  LDS.128 R8, [R64+UR8+0x430] ;  /* 0x0004300840087984 */ /* 0x000e620008000c00 */
[C---:B------:R-:W-:Y:S01]  /*2a20*/  FFMA R14, R36.reuse, R49, R13 ;  /* 0x00000031240e7223 */ /* 0x040fe2000000000d */
[C---:B------:R-:W-:Y:S01]  /*2a30*/  FFMA R101, R36.reuse, R50, R101 ;  /* 0x0000003224657223 */ /* 0x040fe20000000065 */
[----:B------:R-:W-:Y:S01]  /*2a40*/  FFMA R76, R36, R51, R76 ;  /* 0x00000033244c7223 */ /* 0x000fe2000000004c */
[----:B----4-:R-:W-:Y:S01]  /*2a50*/  FFMA R17, R48, R4, R17 ;  /* 0x0000000430117223 */ /* 0x010fe20000000011 */
[C---:B------:R-:W-:Y:S01]  /*2a60*/  FFMA R18, R4.reuse, R49, R95 ;  /* 0x0000003104127223 */ /* 0x040fe2000000005f */
[C---:B------:R-:W-:Y:S01]  /*2a70*/  FFMA R97, R4.reuse, R50, R97 ;  /* 0x0000003204617223 */ /* 0x040fe20000000061 */
[----:B------:R-:W-:Y:S01]  /*2a80*/  FFMA R16, R4, R51, R16 ;  /* 0x0000003304107223 */ /* 0x000fe20000000010 */
        /* <DEDUP_REMOVED lines=10> */
[----:B------:R-:W-:Y:S01]  /*2b30*/  FFMA R22, R35, R5, R16 ;  /* 0x0000000523167223 */ /* 0x000fe20000000010 */
[----:B-----5:R-:W-:Y:S01]  /*2b40*/  FFMA R103, R40, R30, R103 ;  /* 0x0000001e28677223 */ /* 0x020fe20000000067 */
[C---:B------:R-:W-:Y:S01]  /*2b50*/  FFMA R28, R30.reuse, R41, R15 ;  /* 0x000000291e1c7223 */ /* 0x040fe2000000000f */
[----:B------:R-:W-:Y:S01]  /*2b60*/  FFMA R105, R30, R42, R105 ;  /* 0x0000002a1e697223 */ /* 0x000fe20000000069 */
[-C--:B------:R-:W-:Y:S01]  /*2b70*/  FFMA R5, R40, R6.reuse, R23 ;  /* 0x0000000628057223 */ /* 0x080fe20000000017 */
[CC--:B------:R-:W-:Y:S01]  /*2b80*/  FFMA R4, R41.reuse, R6.reuse, R4 ;  /* 0x0000000629047223 */ /* 0x0c0fe20000000004 */
[----:B------:R-:W-:Y:S01]  /*2b90*/  FFMA R37, R42, R6, R37 ;  /* 0x000000062a257223 */ /* 0x000fe20000000025 */
[----:B------:R-:W-:Y:S01]  /*2ba0*/  FFMA R30, R30, R43, R12 ;  /* 0x0000002b1e1e7223 */ /* 0x000fe2000000000c */
[----:B------:R-:W-:Y:S01]  /*2bb0*/  FFMA R36, R41, R38, R14 ;  /* 0x0000002629247223 */ /* 0x000fe2000000000e */
[----:B------:R-:W-:Y:S01]  /*2bc0*/  FFMA R6, R43, R6, R22 ;  /* 0x000000062b067223 */ /* 0x000fe20000000016 */
[----:B------:R-:W2:Y:S01]  /*2bd0*/  LDS.128 R12, [R64+UR8+0x530] ;  /* 0x00053008400c7984 */ /* 0x000ea20008000c00 */
[----:B------:R-:W-:Y:S01]  /*2be0*/  FFMA R21, R48, R44, R21 ;  /* 0x0000002c30157223 */ /* 0x000fe20000000015 */
[C---:B------:R-:W-:Y:S01]  /*2bf0*/  FFMA R22, R44.reuse, R49, R91 ;  /* 0x000000312c167223 */ /* 0x040fe2000000005b */
[C---:B------:R-:W-:Y:S01]  /*2c00*/  FFMA R20, R44.reuse, R51, R20 ;  /* 0x000000332c147223 */ /* 0x040fe20000000014 */
[----:B------:R-:W-:Y:S01]  /*2c10*/  FFMA R93, R44, R50, R93 ;  /* 0x000000322c5d7223 */ /* 0x000fe2000000005d */
[----:B------:R-:W-:Y:S01]  /*2c20*/  FFMA R101, R40, R38, R19 ;  /* 0x0000002628657223 */ /* 0x000fe20000000013 */
[-C--:B------:R-:W-:Y:S01]  /*2c30*/  FFMA R25, R32, R45.reuse, R21 ;  /* 0x0000002d20197223 */ /* 0x080fe20000000015 */
[----:B------:R-:W3:Y:S01]  /*2c40*/  LDS.128 R16, [R64+UR8+0x630] ;  /* 0x0006300840107984 */ /* 0x000ee20008000c00 */
[-C--:B------:R-:W-:Y:S01]  /*2c50*/  FFMA R44, R33, R45.reuse, R22 ;  /* 0x0000002d212c7223 */ /* 0x080fe20000000016 */
[-C--:B------:R-:W-:Y:S01]  /*2c60*/  FFMA R24, R35, R45.reuse, R20 ;  /* 0x0000002d23187223 */ /* 0x080fe20000000014 */
[----:B------:R-:W-:Y:S01]  /*2c70*/  FFMA R91, R34, R45, R93 ;  /* 0x0000002d225b7223 */ /* 0x000fe2000000005d */
[----:B------:R2:W4:Y:S01]  /*2c80*/  LDS.128 R20, [R64+UR8+0x730] ;  /* 0x0007300840147984 */ /* 0x0005220008000c00 */
        /* <DEDUP_REMOVED lines=8> */
[-C--:B------:R-:W-:Y:S01]  /*2d10*/  FFMA R8, R33, R9.reuse, R24 ;  /* 0x0000000921087223 */ /* 0x080fe20000000018 */
[-C--:B------:R-:W-:Y:S01]  /*2d20*/  FFMA R85, R32, R9.reuse, R85 ;  /* 0x0000000920557223 */ /* 0x080fe20000000055 */
[----:B------:R-:W1:Y:S01]  /*2d30*/  LDS.128 R24, [R65+0x780] ;  /* 0x0007800041187984 */ /* 0x000e620000000c00 */
[-C--:B------:R-:W-:Y:S01]  /*2d40*/  FFMA R89, R34, R9.reuse, R89 ;  /* 0x0000000922597223 */ /* 0x080fe20000000059 */
[----:B------:R-:W-:Y:S01]  /*2d50*/  FFMA R72, R35, R9, R72 ;  /* 0x0000000923487223 */ /* 0x000fe20000000048 */
[----:B------:R-:W-:Y:S01]  /*2d60*/  FFMA R9, R40, R10, R85 ;  /* 0x0000000a28097223 */ /* 0x000fe20000000055 */
[C---:B------:R-:W-:Y:S01]  /*2d70*/  FFMA R29, R42.reuse, R38, R29 ;  /* 0x000000262a1d7223 */ /* 0x040fe2000000001d */
[-C--:B------:R-:W-:Y:S01]  /*2d80*/  FFMA R8, R41, R10.reuse, R8 ;  /* 0x0000000a29087223 */ /* 0x080fe20000000008 */
[----:B------:R-:W-:Y:S01]  /*2d90*/  FFMA R85, R42, R10, R89 ;  /* 0x0000000a2a557223 */ /* 0x000fe20000000059 */
[C---:B------:R-:W-:Y:S01]  /*2da0*/  FFMA R38, R43.reuse, R38, R76 ;  /* 0x000000262b267223 */ /* 0x040fe2000000004c */
[----:B------:R-:W-:Y:S01]  /*2db0*/  FFMA R10, R43, R10, R72 ;  /* 0x0000000a2b0a7223 */ /* 0x000fe20000000048 */
[----:B--2---:R-:W-:Y:S01]  /*2dc0*/  FFMA R64, R12, R49, R79 ;  /* 0x000000310c407223 */ /* 0x004fe2000000004f */
[----:B------:R-:W-:Y:S01]  /*2dd0*/  FFMA R77, R48, R12, R77 ;  /* 0x0000000c304d7223 */ /* 0x000fe2000000004d */
[C---:B------:R-:W-:Y:S01]  /*2de0*/  FFMA R81, R12.reuse, R50, R81 ;  /* 0x000000320c517223 */ /* 0x040fe20000000051 */
[----:B------:R-:W-:Y:S01]  /*2df0*/  FFMA R70, R12, R51, R70 ;  /* 0x000000330c467223 */ /* 0x000fe20000000046 */
[CC--:B------:R-:W-:Y:S01]  /*2e00*/  FFMA R12, R33.reuse, R13.reuse, R64 ;  /* 0x0000000d210c7223 */ /* 0x0c0fe20000000040 */
[-C--:B------:R-:W-:Y:S01]  /*2e10*/  FFMA R77, R32, R13.reuse, R77 ;  /* 0x0000000d204d7223 */ /* 0x080fe2000000004d */
[----:B------:R-:W-:Y:S01]  /*2e20*/  FFMA R81, R34, R13, R81 ;  /* 0x0000000d22517223 */ /* 0x000fe20000000051 */
[----:B---3--:R-:W-:Y:S01]  /*2e30*/  FFMA R69, R48, R16, R69 ;  /* 0x0000001030457223 */ /* 0x008fe20000000045 */
        /* <DEDUP_REMOVED lines=14> */
[C---:B------:R-:W-:Y:S01]  /*2f20*/  FFMA R68, R35.reuse, R17, R68 ;  /* 0x0000001123447223 */ /* 0x040fe20000000044 */
[----:B------:R-:W-:Y:S01]  /*2f30*/  FFMA R74, R35, R21, R74 ;  /* 0x00000015234a7223 */ /* 0x000fe2000000004a */
[-C--:B------:R-:W-:Y:S01]  /*2f40*/  FFMA R77, R40, R14.reuse, R77 ;  /* 0x0000000e284d7223 */ /* 0x080fe2000000004d */
[CC--:B------:R-:W-:Y:S01]  /*2f50*/  FFMA R12, R41.reuse, R14.reuse, R12 ;  /* 0x0000000e290c7223 */ /* 0x0c0fe2000000000c */
        /* <DEDUP_REMOVED lines=10> */
[----:B-1----:R-:W-:Y:S01]  /*3000*/  FFMA R103, R24, R31, R103 ;  /* 0x0000001f18677223 */ /* 0x002fe20000000067 */
[C---:B------:R-:W-:Y:S01]  /*3010*/  FFMA R74, R31.reuse, R25, R28 ;  /* 0x000000191f4a7223 */ /* 0x040fe2000000001c */
[C---:B------:R-:W-:Y:S01]  /*3020*/  FFMA R105, R31.reuse, R26, R105 ;  /* 0x0000001a1f697223 */ /* 0x040fe20000000069 */
[----:B------:R-:W-:Y:S01]  /*3030*/  FFMA R76, R31, R27, R30 ;  /* 0x0000001b1f4c7223 */ /* 0x000fe2000000001e */
[C---:B------:R-:W-:Y:S01]  /*3040*/  FFMA R97, R26.reuse, R39, R29 ;  /* 0x000000271a617223 */ /* 0x040fe2000000001d */
[C---:B------:R-:W-:Y:S01]  /*3050*/  FFMA R43, R26.reuse, R47, R91 ;  /* 0x0000002f1a2b7223 */ /* 0x040fe2000000005b */
[----:B------:R-:W-:Y:S01]  /*3060*/  FFMA R71, R26, R11, R85 ;  /* 0x0000000b1a477223 */ /* 0x000fe20000000055 */
[CC--:B------:R-:W-:Y:S01]  /*3070*/  FFMA R101, R24.reuse, R39.reuse, R101 ;  /* 0x0000002718657223 */ /* 0x0c0fe20000000065 */
[-C--:B------:R-:W-:Y:S01]  /*3080*/  FFMA R99, R25, R39.reuse, R36 ;  /* 0x0000002719637223 */ /* 0x080fe20000000024 */
[----:B------:R-:W-:Y:S01]  /*3090*/  FFMA R30, R27, R39, R38 ;  /* 0x000000271b1e7223 */ /* 0x000fe20000000026 */
[-C--:B------:R-:W-:Y:S01]  /*30a0*/  FFMA R89, R24, R7.reuse, R5 ;  /* 0x0000000718597223 */ /* 0x080fe20000000005 */
[-C--:B------:R-:W-:Y:S01]  /*30b0*/  FFMA R31, R25, R7.reuse, R4 ;  /* 0x00000007191f7223 */ /* 0x080fe20000000004 */
[-C--:B------:R-:W-:Y:S01]  /*30c0*/  FFMA R29, R26, R7.reuse, R37 ;  /* 0x000000071a1d7223 */ /* 0x080fe20000000025 */
[----:B------:R-:W-:Y:S01]  /*30d0*/  FFMA R28, R27, R7, R6 ;  /* 0x000000071b1c7223 */ /* 0x000fe20000000006 */
[CC--:B------:R-:W-:Y:S01]  /*30e0*/  FFMA R41, R24.reuse, R47.reuse, R45 ;  /* 0x0000002f18297223 */ /* 0x0c0fe2000000002d */
[-C--:B------:R-:W-:Y:S01]  /*30f0*/  FFMA R69, R25, R47.reuse, R44 ;  /* 0x0000002f19457223 */ /* 0x080fe2000000002c */
        /* <DEDUP_REMOVED lines=16> */
[----:B------:R-:W-:Y:S06]  /*3200*/  @P0 BRA `(.L_x_0) ;  /* 0xffffffd800480947 */ /* 0x000fec000383ffff */
[----:B------:R-:W-:-:S04]  /*3210*/  DEPBAR.LE SB0, 0x2 ;  /* 0x000080800000791a */ /* 0x000fc80000000000 */
[----:B------:R-:W-:Y:S01]  /*3220*/  BAR.SYNC.DEFER_BLOCKING 0x0 ;  /* 0x0000000000007b1d */ /* 0x000fe20000010000 */
[----:B------:R-:W-:Y:S01]  /*3230*/  LEA R67, R67, UR6, 0x2 ;  /* 0x0000000643437c11 */ /* 0x000fe2000f8e10ff */
[----:B------:R-:W-:Y:S01]  /*3240*/  IMAD R63, R0, 0x7000, R63 ;  /* 0x00007000003f7824 */ /* 0x000fe200078e023f */
[----:B------:R-:W-:-:S04]  /*3250*/  SHF.L.U32 R59, R59, 0x7, RZ ;  /* 0x000000073b3b7819 */ /* 0x000fc800000006ff */
[----:B------:R-:W-:-:S04]  /*3260*/  LOP3.LUT R0, R59, 0xf00, RZ, 0xc0, !PT ;  /* 0x00000f003b007812 */ /* 0x000fc800078ec0ff */
[----:B------:R-:W-:Y:S01]  /*3270*/  IADD3 R0, PT, PT, R0, R63, RZ ;  /* 0x0000003f00007210 */ /* 0x000fe20007ffe0ff */
[----:B------:R-:W-:Y:S04]  /*3280*/  LDS.128 R8, [R62+UR8+0x800] ;  /* 0x000800083e087984 */ /* 0x000fe80008000c00 */
[----:B------:R-:W1:Y:S04]  /*3290*/  LDS.128 R20, [R67+0x800] ;  /* 0x0008000043147984 */ /* 0x000e680000000c00 */
[----:B------:R-:W2:Y:S04]  /*32a0*/  LDS.128 R4, [R62+UR8+0x900] ;  /* 0x000900083e047984 */ /* 0x000ea80008000c00 */
[----:B------:R-:W3:Y:S04]  /*32b0*/  LDS.128 R12, [R67+0x880] ;  /* 0x00088000430c7984 */ /* 0x000ee80000000c00 */
[----:B------:R-:W4:Y:S04]  /*32c0*/  LDS.128 R24, [R62+UR8+0xa00] ;  /* 0x000a00083e187984 */ /* 0x000f280008000c00 */
[----:B------:R-:W5:Y:S04]  /*32d0*/  LDS.128 R16, [R67+0x900] ;  /* 0x0009000043107984 */ /* 0x000f680000000c00 */
[----:B------:R-:W5:Y:S04]  /*32e0*/  LDS.128 R32, [R67+0x980] ;  /* 0x0009800043207984 */ /* 0x000f680000000c00 */
[----:B------:R-:W5:Y:S04]  /*32f0*/  LDS.128 R36, [R62+UR8+0xb00] ;  /* 0x000b00083e247984 */ /* 0x000f680008000c00 */
[----:B------:R-:W5:Y:S01]  /*3300*/  LDS.128 R44, [R62+UR8+0xc00] ;  /* 0x000c00083e2c7984 */ /* 0x000f620008000c00 */
[C---:B-1----:R-:W-:Y:S01]  /*3310*/  FFMA R103, R8.reuse, R20, R103 ;  /* 0x0000001408677223 */ /* 0x042fe20000000067 */
[C---:B------:R-:W-:Y:S01]  /*3320*/  FFMA R74, R8.reuse, R21, R74 ;  /* 0x00000015084a7223 */ /* 0x040fe2000000004a */
[C---:B------:R-:W-:Y:S01]  /*3330*/  FFMA R105, R8.reuse, R22, R105 ;  /* 0x0000001608697223 */ /* 0x040fe20000000069 */
[----:B------:R-:W-:Y:S01]  /*3340*/  FFMA R8, R8, R23, R76 ;  /* 0x0000001708087223 */ /* 0x000fe2000000004c */
[----:B--2---:R-:W-:Y:S01]  /*3350*/  FFMA R101, R20, R4, R101 ;  /* 0x0000000414657223 */ /* 0x004fe20000000065 */
[C---:B------:R-:W-:Y:S01]  /*3360*/  FFMA R2, R4.reuse, R21, R99 ;  /* 0x0000001504027223 */ /* 0x040fe20000000063 */
[C---:B------:R-:W-:Y:S01]  /*3370*/  FFMA R97, R4.reuse, R22, R97 ;  /* 0x0000001604617223 */ /* 0x040fe20000000061 */
[----:B------:R-:W-:Y:S01]  /*3380*/  FFMA R4, R4, R23, R30 ;  /* 0x0000001704047223 */ /* 0x000fe2000000001e */
[C---:B---3--:R-:W-:Y:S01]  /*3390*/  FFMA R8, R9.reuse, R15, R8 ;  /* 0x0000000f09087223 */ /* 0x048fe20000000008 */
[----:B------:R-:W-:Y:S01]  /*33a0*/  FFMA R103, R12, R9, R103 ;  /* 0x000000090c677223 */ /* 0x000fe20000000067 */
[C---:B------:R-:W-:Y:S01]  /*33b0*/  FFMA R3, R9.reuse, R13, R74 ;  /* 0x0000000d09037223 */ /* 0x040fe2000000004a */
[----:B------:R-:W-:Y:S01]  /*33c0*/  FFMA R105, R9, R14, R105 ;  /* 0x0000000e09697223 */ /* 0x000fe20000000069 */
[----:B----4-:R-:W-:Y:S01]  /*33d0*/  FFMA R89, R20, R24, R89 ;  /* 0x0000001814597223 */ /* 0x010fe20000000059 */
[-C--:B------:R-:W-:Y:S01]  /*33e0*/  FFMA R101, R12, R5.reuse, R101 ;  /* 0x000000050c657223 */ /* 0x080fe20000000065 */
[-C--:B------:R-:W-:Y:S01]  /*33f0*/  FFMA R2, R13, R5.reuse, R2 ;  /* 0x000000050d027223 */ /* 0x080fe20000000002 */
[-C--:B------:R-:W-:Y:S01]  /*3400*/  FFMA R9, R14, R5.reuse, R97 ;  /* 0x000000050e097223 */ /* 0x080fe20000000061 */
[----:B------:R-:W-:Y:S01]  /*3410*/  FFMA R4, R15, R5, R4 ;  /* 0x000000050f047223 */ /* 0x000fe20000000004 */
[----:B-----5:R-:W-:Y:S01]  /*3420*/  FFMA R8, R10, R19, R8 ;  /* 0x000000130a087223 */ /* 0x020fe20000000008 */
[----:B------:R-:W-:Y:S01]  /*3430*/  FFMA R89, R12, R25, R89 ;  /* 0x000000190c597223 */ /* 0x000fe20000000059 */
[----:B------:R-:W-:Y:S01]  /*3440*/  FFMA R103, R16, R10, R103 ;  /* 0x0000000a10677223 */ /* 0x000fe20000000067 */
[C---:B------:R-:W-:Y:S01]  /*3450*/  FFMA R58, R10.reuse, R17, R3 ;  /* 0x000000110a3a7223 */ /* 0x040fe20000000003 */
[----:B------:R-:W-:Y:S01]  /*3460*/  FFMA R99, R10, R18, R105 ;  /* 0x000000120a637223 */ /* 0x000fe20000000069 */
[-C--:B------:R-:W-:Y:S01]  /*3470*/  FFMA R97, R16, R6.reuse, R101 ;  /* 0x0000000610617223 */ /* 0x080fe20000000065 */
[-C--:B------:R-:W-:Y:S01]  /*3480*/  FFMA R2, R17, R6.reuse, R2 ;  /* 0x0000000611027223 */ /* 0x080fe20000000002 */
[-C--:B------:R-:W-:Y:S01]  /*3490*/  FFMA R3, R18, R6.reuse, R9 ;  /* 0x0000000612037223 */ /* 0x080fe20000000009 */
[----:B------:R-:W-:Y:S01]  /*34a0*/  FFMA R4, R19, R6, R4 ;  /* 0x0000000613047223 */ /* 0x000fe20000000004 */
[----:B------:R-:W-:Y:S01]  /*34b0*/  FFMA R53, R16, R26, R89 ;  /* 0x0000001a10357223 */ /* 0x000fe20000000059 */
[----:B------:R-:W-:Y:S01]  /*34c0*/  FFMA R6, R24, R21, R31 ;  /* 0x0000001518067223 */ /* 0x000fe2000000001f */
[C---:B------:R-:W-:Y:S01]  /*34d0*/  FFMA R89, R32.reuse, R11, R103 ;  /* 0x0000000b20597223 */ /* 0x040fe20000000067 */
[C---:B------:R-:W-:Y:S01]  /*34e0*/  FFMA R58, R11.reuse, R33, R58 ;  /* 0x000000210b3a7223 */ /* 0x040fe2000000003a */
[C---:B------:R-:W-:Y:S01]  /*34f0*/  FFMA R99, R11.reuse, R34, R99 ;  /* 0x000000220b637223 */ /* 0x040fe20000000063 */
[----:B------:R-:W-:Y:S01]  /*3500*/  FFMA R60, R11, R35, R8 ;  /* 0x000000230b3c7223 */ /* 0x000fe20000000008 */
[----:B------:R-:W-:Y:S01]  /*3510*/  FFMA R6, R13, R25, R6 ;  /* 0x000000190d067223 */ /* 0x000fe20000000006 */
[----:B------:R-:W1:Y:S01]  /*3520*/  LDS.128 R8, [R62+UR8+0xd00] ;  /* 0x000d00083e087984 */ /* 0x000e620008000c00 */
[-C--:B------:R-:W-:Y:S01]  /*3530*/  FFMA R97, R32, R7.reuse, R97 ;  /* 0x0000000720617223 */ /* 0x080fe20000000061 */
[-C--:B------:R-:W-:Y:S01]  /*3540*/  FFMA R101, R33, R7.reuse, R2 ;  /* 0x0000000721657223 */ /* 0x080fe20000000002 */
[----:B------:R-:W-:Y:S01]  /*3550*/  FFMA R6, R17, R26, R6 ;  /* 0x0000001a11067223 */ /* 0x000fe20000000006 */
[-C--:B------:R-:W-:Y:S01]  /*3560*/  FFMA R103, R34, R7.reuse, R3 ;  /* 0x0000000722677223 */ /* 0x080fe20000000003 */
[----:B------:R-:W-:Y:S01]  /*3570*/  FFMA R64, R35, R7, R4 ;  /* 0x0000000723407223 */ /* 0x000fe20000000004 */
[----:B------:R-:W-:Y:S01]  /*3580*/  FFMA R2, R36, R21, R69 ;  /* 0x0000001524027223 */ /* 0x000fe20000000045 */
[----:B------:R-:W-:Y:S01]  /*3590*/  FFMA R55, R33, R27, R6 ;  /* 0x0000001b21377223 */ /* 0x000fe20000000006 */
[----:B------:R-:W-:Y:S01]  /*35a0*/  FFMA R41, R20, R36, R41 ;  /* 0x0000002414297223 */ /* 0x000fe20000000029 */
[----:B------:R-:W2:Y:S01]  /*35b0*/  LDS.128 R4, [R62+UR8+0xe00] ;  /* 0x000e00083e047984 */ /* 0x000ea20008000c00 */
[C---:B------:R-:W-:Y:S01]  /*35c0*/  FFMA R43, R36.reuse, R22, R43 ;  /* 0x00000016242b7223 */ /* 0x040fe2000000002b */
[----:B------:R-:W-:Y:S01]  /*35d0*/  FFMA R2, R13, R37, R2 ;  /* 0x000000250d027223 */ /* 0x000fe20000000002 */
[----:B------:R-:W-:Y:S01]  /*35e0*/  FFMA R36, R36, R23, R40 ;  /* 0x0000001724247223 */ /* 0x000fe20000000028 */
[-C--:B------:R-:W-:Y:S01]  /*35f0*/  FFMA R41, R12, R37.reuse, R41 ;  /* 0x000000250c297223 */ /* 0x080fe20000000029 */
[-C--:B------:R-:W-:Y:S01]  /*3600*/  FFMA R43, R14, R37.reuse, R43 ;  /* 0x000000250e2b7223 */ /* 0x080fe2000000002b */
[-C--:B------:R-:W-:Y:S01]  /*3610*/  FFMA R2, R17, R38.reuse, R2 ;  /* 0x0000002611027223 */ /* 0x080fe20000000002 */
[----:B------:R-:W-:Y:S01]  /*3620*/  FFMA R36, R15, R37, R36 ;  /* 0x000000250f247223 */ /* 0x000fe20000000024 */
[-C--:B------:R-:W-:Y:S01]  /*3630*/  FFMA R41, R16, R38.reuse, R41 ;  /* 0x0000002610297223 */ /* 0x080fe20000000029 */
[-C--:B------:R-:W-:Y:S01]  /*3640*/  FFMA R43, R18, R38.reuse, R43 ;  /* 0x00000026122b7223 */ /* 0x080fe2000000002b */
[----:B------:R-:W-:Y:S01]  /*3650*/  FFMA R61, R33, R39, R2 ;  /* 0x00000027213d7223 */ /* 0x000fe20000000002 */
[----:B------:R-:W-:Y:S01]  /*3660*/  FFMA R36, R19, R38, R36 ;  /* 0x0000002613247223 */ /* 0x000fe20000000024 */
[----:B------:R-:W-:Y:S01]  /*3670*/  FFMA R2, R44, R21, R73 ;  /* 0x000000152c027223 */ /* 0x000fe20000000049 */
[-C--:B------:R-:W-:Y:S01]  /*3680*/  FFMA R59, R32, R39.reuse, R41 ;  /* 0x00000027203b7223 */ /* 0x080fe20000000029 */
[-C--:B------:R-:W-:Y:S01]  /*3690*/  FFMA R63, R34, R39.reuse, R43 ;  /* 0x00000027223f7223 */ /* 0x080fe2000000002b */
[----:B------:R-:W-:Y:S01]  /*36a0*/  FFMA R50, R35, R39, R36 ;  /* 0x0000002723327223 */ /* 0x000fe20000000024 */
[----:B------:R-:W-:Y:S01]  /*36b0*/  FFMA R2, R13, R45, R2 ;  /* 0x0000002d0d027223 */ /* 0x000fe20000000002 */
[----:B------:R-:W3:Y:S01]  /*36c0*/  LDS.128 R36, [R62+UR8+0xf00] ;  /* 0x000f00083e247984 */ /* 0x000ee20008000c00 */
[C---:B------:R-:W-:Y:S01]  /*36d0*/  FFMA R29, R24.reuse, R22, R29 ;  /* 0x00000016181d7223 */ /* 0x040fe2000000001d */
[-C--:B------:R-:W-:Y:S01]  /*36e0*/  FFMA R24, R24, R23.reuse, R28 ;  /* 0x0000001718187223 */ /* 0x080fe2000000001c */
[----:B------:R-:W-:Y:S01]  /*36f0*/  FFMA R2, R17, R46, R2 ;  /* 0x0000002e11027223 */ /* 0x000fe20000000002 */
[----:B------:R-:W-:Y:S01]  /*3700*/  FFMA R42, R44, R23, R42 ;  /* 0x000000172c2a7223 */ /* 0x000fe2000000002a */
[----:B------:R-:W-:Y:S01]  /*3710*/  FFMA R75, R20, R44, R75 ;  /* 0x0000002c144b7223 */ /* 0x000fe2000000004b */
[----:B------:R-:W-:Y:S01]  /*3720*/  FFMA R71, R44, R22, R71 ;  /* 0x000000162c477223 */ /* 0x000fe20000000047 */
[----:B------:R-:W-:Y:S01]  /*3730*/  FFMA R69, R33, R47, R2 ;  /* 0x0000002f21457223 */ /* 0x000fe20000000002 */
[C---:B------:R-:W-:Y:S01]  /*3740*/  FFMA R24, R15.reuse, R25, R24 ;  /* 0x000000190f187223 */ /* 0x040fe20000000018 */
[----:B------:R-:W-:Y:S01]  /*3750*/  FFMA R42, R15, R45, R42 ;  /* 0x0000002d0f2a7223 */ /* 0x000fe2000000002a */
[----:B------:R-:W-:Y:S01]  /*3760*/  FFMA R29, R14, R25, R29 ;  /* 0x000000190e1d7223 */ /* 0x000fe2000000001d */
[-C--:B------:R-:W-:Y:S01]  /*3770*/  FFMA R75, R12, R45.reuse, R75 ;  /* 0x0000002d0c4b7223 */ /* 0x080fe2000000004b */
[----:B------:R-:W-:Y:S01]  /*3780*/  FFMA R71, R14, R45, R71 ;  /* 0x0000002d0e477223 */ /* 0x000fe20000000047 */
[----:B------:R-:W-:Y:S01]  /*3790*/  FFMA R24, R19, R26, R24 ;  /* 0x0000001a13187223 */ /* 0x000fe20000000018 */
[----:B-1----:R-:W-:Y:S01]  /*37a0*/  FFMA R2, R8, R21, R79 ;  /* 0x0000001508027223 */ /* 0x002fe2000000004f */
[----:B------:R-:W-:Y:S01]  /*37b0*/  FFMA R77, R20, R8, R77 ;  /* 0x00000008144d7223 */ /* 0x000fe2000000004d */
[C---:B------:R-:W-:Y:S01]  /*37c0*/  FFMA R81, R8.reuse, R22, R81 ;  /* 0x0000001608517223 */ /* 0x040fe20000000051 */
[----:B------:R-:W-:Y:S01]  /*37d0*/  FFMA R8, R8, R23, R68 ;  /* 0x0000001708087223 */ /* 0x000fe20000000044 */
[-C--:B------:R-:W-:Y:S01]  /*37e0*/  FFMA R2, R13, R9.reuse, R2 ;  /* 0x000000090d027223 */ /* 0x080fe20000000002 */
[----:B------:R-:W-:Y:S01]  /*37f0*/  FFMA R42, R19, R46, R42 ;  /* 0x0000002e132a7223 */ /* 0x000fe2000000002a */
[-C--:B------:R-:W-:Y:S01]  /*3800*/  FFMA R77, R12, R9.reuse, R77 ;  /* 0x000000090c4d7223 */ /* 0x080fe2000000004d */
[-C--:B------:R-:W-:Y:S01]  /*3810*/  FFMA R8, R15, R9.reuse, R8 ;  /* 0x000000090f087223 */ /* 0x080fe20000000008 */
[----:B------:R-:W-:Y:S01]  /*3820*/  FFMA R2, R17, R10, R2 ;  /* 0x0000000a11027223 */ /* 0x000fe20000000002 */
[----:B------:R-:W-:Y:S01]  /*3830*/  FFMA R29, R18, R26, R29 ;  /* 0x0000001a121d7223 */ /* 0x000fe2000000001d */
[-C--:B------:R-:W-:Y:S01]  /*3840*/  FFMA R65, R16, R46.reuse, R75 ;  /* 0x0000002e10417223 */ /* 0x080fe2000000004b */
[----:B------:R-:W-:Y:S01]  /*3850*/  FFMA R71, R18, R46, R71 ;  /* 0x0000002e12477223 */ /* 0x000fe20000000047 */
[----:B------:R-:W-:Y:S01]  /*3860*/  FFMA R81, R14, R9, R81 ;  /* 0x000000090e517223 */ /* 0x000fe20000000051 */
[----:B------:R-:W-:Y:S01]  /*3870*/  FFMA R75, R33, R11, R2 ;  /* 0x0000000b214b7223 */ /* 0x000fe20000000002 */
[-C--:B------:R-:W-:Y:S01]  /*3880*/  FFMA R73, R16, R10.reuse, R77 ;  /* 0x0000000a10497223 */ /* 0x080fe2000000004d */
[----:B------:R-:W-:Y:S01]  /*3890*/  FFMA R8, R19, R10, R8 ;  /* 0x0000000a13087223 */ /* 0x000fe20000000008 */
[----:B--2---:R-:W-:Y:S01]  /*38a0*/  FFMA R87, R20, R4, R87 ;  /* 0x0000000414577223 */ /* 0x004fe20000000057 */
[C---:B------:R-:W-:Y:S01]  /*38b0*/  FFMA R2, R4.reuse, R21, R85 ;  /* 0x0000001504027223 */ /* 0x040fe20000000055 */
[----:B------:R-:W-:Y:S01]  /*38c0*/  FFMA R83, R4, R22, R83 ;  /* 0x0000001604537223 */ /* 0x000fe20000000053 */
[-C--:B------:R-:W-:Y:S01]  /*38d0*/  FFMA R53, R32, R27.reuse, R53 ;  /* 0x0000001b20357223 */ /* 0x080fe20000000035 */
[-C--:B------:R-:W-:Y:S01]  /*38e0*/  FFMA R57, R34, R27.reuse, R29 ;  /* 0x0000001b22397223 */ /* 0x080fe2000000001d */
[C---:B------:R-:W-:Y:S01]  /*38f0*/  FFMA R48, R35.reuse, R27, R24 ;  /* 0x0000001b23307223 */ /* 0x040fe20000000018 */
[-C--:B------:R-:W-:Y:S01]  /*3900*/  FFMA R65, R32, R47.reuse, R65 ;  /* 0x0000002f20417223 */ /* 0x080fe20000000041 */
[-C--:B------:R-:W-:Y:S01]  /*3910*/  FFMA R71, R34, R47.reuse, R71 ;  /* 0x0000002f22477223 */ /* 0x080fe20000000047 */
[C---:B------:R-:W-:Y:S01]  /*3920*/  FFMA R52, R35.reuse, R47, R42 ;  /* 0x0000002f23347223 */ /* 0x040fe2000000002a */
[----:B------:R-:W-:Y:S01]  /*3930*/  FFMA R77, R18, R10, R81 ;  /* 0x0000000a124d7223 */ /* 0x000fe20000000051 */
[----:B------:R-:W-:Y:S01]  /*3940*/  FFMA R4, R4, R23, R70 ;  /* 0x0000001704047223 */ /* 0x000fe20000000046 */
[----:B------:R-:W-:Y:S01]  /*3950*/  LDS.128 R40, [R62+UR8+0x810] ;  /* 0x000810083e287984 */ /* 0x000fe20008000c00 */
[-C--:B------:R-:W-:Y:S01]  /*3960*/  FFMA R73, R32, R11.reuse, R73 ;  /* 0x0000000b20497223 */ /* 0x080fe20000000049 */
[-C--:B------:R-:W-:Y:S01]  /*3970*/  FFMA R77, R34, R11.reuse, R77 ;  /* 0x0000000b224d7223 */ /* 0x080fe2000000004d */
[----:B------:R-:W-:Y:S01]  /*3980*/  FFMA R54, R35, R11, R8 ;  /* 0x0000000b23367223 */ /* 0x000fe20000000008 */
[----:B------:R-:W1:Y:S01]  /*3990*/  LDS.128 R24, [R67+0xa00] ;  /* 0x000a000043187984 */ /* 0x000e620000000c00 */
[-C--:B------:R-:W-:Y:S01]  /*39a0*/  FFMA R2, R13, R5.reuse, R2 ;  /* 0x000000050d027223 */ /* 0x080fe20000000002 */
[-C--:B------:R-:W-:Y:S01]  /*39b0*/  FFMA R4, R15, R5.reuse, R4 ;  /* 0x000000050f047223 */ /* 0x080fe20000000004 */
[-C--:B------:R-:W-:Y:S01]  /*39c0*/  FFMA R87, R12, R5.reuse, R87 ;  /* 0x000000050c577223 */ /* 0x080fe20000000057 */
[----:B------:R-:W2:Y:S01]  /*39d0*/  LDS.128 R44, [R62+UR8+0x910] ;  /* 0x000910083e2c7984 */ /* 0x000ea20008000c00 */
[----:B------:R-:W-:Y:S01]  /*39e0*/  FFMA R83, R14, R5, R83 ;  /* 0x000000050e537223 */ /* 0x000fe20000000053 */
[-C--:B------:R-:W-:Y:S01]  /*39f0*/  FFMA R2, R17, R6.reuse, R2 ;  /* 0x0000000611027223 */ /* 0x080fe20000000002 */
[-C--:B------:R-:W-:Y:S01]  /*3a00*/  FFMA R4, R19, R6.reuse, R4 ;  /* 0x0000000613047223 */ /* 0x080fe20000000004 */
[----:B------:R-:W4:Y:S01]  /*3a10*/  LDS.128 R8, [R67+0xa80] ;  /* 0x000a800043087984 */ /* 0x000f220000000c00 */
[-C--:B------:R-:W-:Y:S01]  /*3a20*/  FFMA R51, R16, R6.reuse, R87 ;  /* 0x0000000610337223 */ /* 0x080fe20000000057 */
[----:B------:R-:W-:Y:S01]  /*3a30*/  FFMA R49, R18, R6, R83 ;  /* 0x0000000612317223 */ /* 0x000fe20000000053 */
[-C--:B------:R-:W-:Y:S01]  /*3a40*/  FFMA R3, R33, R7.reuse, R2 ;  /* 0x0000000721037223 */ /* 0x080fe20000000002 */
[----:B------:R-:W5:Y:S01]  /*3a50*/  LDS.128 R28, [R67+0xb00] ;  /* 0x000b0000431c7984 */ /* 0x000f620000000c00 */
[-C--:B------:R-:W-:Y:S01]  /*3a60*/  FFMA R51, R32, R7.reuse, R51 ;  /* 0x0000000720337223 */ /* 0x080fe20000000033 */
[-C--:B------:R-:W-:Y:S01]  /*3a70*/  FFMA R49, R34, R7.reuse, R49 ;  /* 0x0000000722317223 */ /* 0x080fe20000000031 */
[----:B------:R-:W-:Y:S01]  /*3a80*/  FFMA R2, R35, R7, R4 ;  /* 0x0000000723027223 */ /* 0x000fe20000000004 */
[----:B---3--:R-:W-:Y:S01]  /*3a90*/  FFMA R91, R20, R36, R91 ;  /* 0x00000024145b7223 */ /* 0x008fe2000000005b */
[----:B------:R-:W3:Y:S01]  /*3aa0*/  LDS.128 R4, [R62+UR8+0xa10] ;  /* 0x000a10083e047984 */ /* 0x000ee20008000c00 */
[C---:B------:R-:W-:Y:S01]  /*3ab0*/  FFMA R20, R36.reuse, R21, R93 ;  /* 0x0000001524147223 */ /* 0x040fe2000000005d */
        /* <DEDUP_REMOVED lines=15> */
[----:B------:R-:W3:Y:S01]  /*3bb0*/  LDS.128 R20, [R62+UR8+0xb10] ;  /* 0x000b10083e147984 */ /* 0x000ee20008000c00 */
[C---:B-1----:R-:W-:Y:S01]  /*3bc0*/  FFMA R58, R40.reuse, R25, R58 ;  /* 0x00000019283a7223 */ /* 0x042fe2000000003a */
[C---:B------:R-:W-:Y:S01]  /*3bd0*/  FFMA R89, R40.reuse, R24, R89 ;  /* 0x0000001828597223 */ /* 0x040fe20000000059 */
[C---:B------:R-:W-:Y:S01]  /*3be0*/  FFMA R99, R40.reuse, R26, R99 ;  /* 0x0000001a28637223 */ /* 0x040fe20000000063 */
[----:B------:R-:W-:Y:S01]  /*3bf0*/  FFMA R60, R40, R27, R60 ;  /* 0x0000001b283c7223 */ /* 0x000fe2000000003c */
[----:B--2---:R-:W-:Y:S01]  /*3c00*/  FFMA R12, R44, R25, R101 ;  /* 0x000000192c0c7223 */ /* 0x004fe20000000065 */
[----:B------:R-:W-:Y:S01]  /*3c10*/  FFMA R97, R24, R44, R97 ;  /* 0x0000002c18617223 */ /* 0x000fe20000000061 */
[C---:B------:R-:W-:Y:S01]  /*3c20*/  FFMA R103, R44.reuse, R26, R103 ;  /* 0x0000001a2c677223 */ /* 0x040fe20000000067 */
[----:B------:R-:W-:Y:S01]  /*3c30*/  FFMA R64, R44, R27, R64 ;  /* 0x0000001b2c407223 */ /* 0x000fe20000000040 */
[----:B----4-:R-:W-:Y:S01]  /*3c40*/  FFMA R13, R41, R9, R58 ;  /* 0x00000009290d7223 */ /* 0x010fe2000000003a */
[----:B------:R-:W-:Y:S01]  /*3c50*/  FFMA R12, R9, R45, R12 ;  /* 0x0000002d090c7223 */ /* 0x000fe2000000000c */
[----:B------:R-:W-:Y:S01]  /*3c60*/  FFMA R89, R8, R41, R89 ;  /* 0x0000002908597223 */ /* 0x000fe20000000059 */
[----:B------:R-:W-:Y:S01]  /*3c70*/  FFMA R99, R41, R10, R99 ;  /* 0x0000000a29637223 */ /* 0x000fe20000000063 */
[----:B-----5:R-:W-:Y:S01]  /*3c80*/  FFMA R58, R42, R29, R13 ;  /* 0x0000001d2a3a7223 */ /* 0x020fe2000000000d */
[----:B------:R-:W-:Y:S01]  /*3c90*/  FFMA R36, R29, R46, R12 ;  /* 0x0000002e1d247223 */ /* 0x000fe2000000000c */
[----:B------:R-:W-:Y:S01]  /*3ca0*/  FFMA R60, R41, R11, R60 ;  /* 0x0000000b293c7223 */ /* 0x000fe2000000003c */
[----:B------:R-:W1:Y:S01]  /*3cb0*/  LDS.128 R12, [R62+UR8+0xc10] ;  /* 0x000c10083e0c7984 */ /* 0x000e620008000c00 */
[----:B------:R-:W-:Y:S01]  /*3cc0*/  FFMA R85, R28, R42, R89 ;  /* 0x0000002a1c557223 */ /* 0x000fe20000000059 */
[----:B---3--:R-:W-:Y:S01]  /*3cd0*/  FFMA R32, R4, R25, R55 ;  /* 0x0000001904207223 */ /* 0x008fe20000000037 */
[----:B------:R-:W-:Y:S01]  /*3ce0*/  FFMA R53, R24, R4, R53 ;  /* 0x0000000418357223 */ /* 0x000fe20000000035 */
[C---:B------:R-:W-:Y:S01]  /*3cf0*/  FFMA R57, R4.reuse, R26, R57 ;  /* 0x0000001a04397223 */ /* 0x040fe20000000039 */
[----:B------:R-:W-:Y:S01]  /*3d00*/  FFMA R48, R4, R27, R48 ;  /* 0x0000001b04307223 */ /* 0x000fe20000000030 */
[----:B------:R-:W-:Y:S01]  /*3d10*/  FFMA R32, R9, R5, R32 ;  /* 0x0000000509207223 */ /* 0x000fe20000000020 */
[C---:B------:R-:W-:Y:S01]  /*3d20*/  FFMA R89, R42.reuse, R30, R99 ;  /* 0x0000001e2a597223 */ /* 0x040fe20000000063 */
[----:B------:R-:W-:Y:S01]  /*3d30*/  FFMA R60, R42, R31, R60 ;  /* 0x0000001f2a3c7223 */ /* 0x000fe2000000003c */
[-C--:B------:R-:W-:Y:S01]  /*3d40*/  FFMA R53, R8, R5.reuse, R53 ;  /* 0x0000000508357223 */ /* 0x080fe20000000035 */
[----:B------:R-:W-:Y:S01]  /*3d50*/  FFMA R4, R29, R6, R32 ;  /* 0x000000061d047223 */ /* 0x000fe20000000020 */
[-C--:B------:R-:W-:Y:S01]  /*3d60*/  FFMA R57, R10, R5.reuse, R57 ;  /* 0x000000050a397223 */ /* 0x080fe20000000039 */
[----:B------:R-:W2:Y:S01]  /*3d70*/  LDS.128 R32, [R62+UR8+0xd10] ;  /* 0x000d10083e207984 */ /* 0x000ea20008000c00 */
[----:B------:R-:W-:Y:S01]  /*3d80*/  FFMA R48, R11, R5, R48 ;  /* 0x000000050b307223 */ /* 0x000fe20000000030 */
[----:B------:R-:W-:Y:S01]  /*3d90*/  FFMA R97, R8, R45, R97 ;  /* 0x0000002d08617223 */ /* 0x000fe20000000061 */
[----:B------:R-:W-:Y:S01]  /*3da0*/  FFMA R91, R17, R47, R36 ;  /* 0x0000002f115b7223 */ /* 0x000fe20000000024 */
[----:B------:R-:W-:Y:S01]  /*3db0*/  FFMA R85, R16, R43, R85 ;  /* 0x0000002b10557223 */ /* 0x000fe20000000055 */
[----:B------:R-:W3:Y:S01]  /*3dc0*/  LDS.128 R36, [R62+UR8+0xe10] ;  /* 0x000e10083e247984 */ /* 0x000ee20008000c00 */
[C---:B------:R-:W-:Y:S01]  /*3dd0*/  FFMA R58, R43.reuse, R17, R58 ;  /* 0x000000112b3a7223 */ /* 0x040fe2000000003a */
[C---:B------:R-:W-:Y:S01]  /*3de0*/  FFMA R89, R43.reuse, R18, R89 ;  /* 0x000000122b597223 */ /* 0x040fe20000000059 */
[----:B------:R-:W-:Y:S01]  /*3df0*/  FFMA R60, R43, R19, R60 ;  /* 0x000000132b3c7223 */ /* 0x000fe2000000003c */
[----:B------:R-:W-:Y:S01]  /*3e00*/  FFMA R55, R17, R7, R4 ;  /* 0x0000000711377223 */ /* 0x000fe20000000004 */
[----:B------:R-:W4:Y:S01]  /*3e10*/  LDS.128 R40, [R62+UR8+0xf10] ;  /* 0x000f10083e287984 */ /* 0x000f220008000c00 */
[----:B------:R-:W-:Y:S01]  /*3e20*/  FFMA R4, R20, R25, R61 ;  /* 0x0000001914047223 */ /* 0x000fe2000000003d */
[----:B------:R-:W-:Y:S01]  /*3e30*/  FFMA R59, R24, R20, R59 ;  /* 0x00000014183b7223 */ /* 0x000fe2000000003b */
[C---:B------:R-:W-:Y:S01]  /*3e40*/  FFMA R63, R20.reuse, R26, R63 ;  /* 0x0000001a143f7223 */ /* 0x040fe2000000003f */
[----:B------:R-:W-:Y:S01]  /*3e50*/  FFMA R50, R20, R27, R50 ;  /* 0x0000001b14327223 */ /* 0x000fe20000000032 */
[-C--:B------:R-:W-:Y:S01]  /*3e60*/  FFMA R4, R9, R21.reuse, R4 ;  /* 0x0000001509047223 */ /* 0x080fe20000000004 */
[-C--:B------:R-:W-:Y:S01]  /*3e70*/  FFMA R59, R8, R21.reuse, R59 ;  /* 0x00000015083b7223 */ /* 0x080fe2000000003b */
[CC--:B------:R-:W-:Y:S01]  /*3e80*/  FFMA R63, R10.reuse, R21.reuse, R63 ;  /* 0x000000150a3f7223 */ /* 0x0c0fe2000000003f */
[----:B------:R-:W-:Y:S01]  /*3e90*/  FFMA R50, R11, R21, R50 ;  /* 0x000000150b327223 */ /* 0x000fe20000000032 */
[----:B------:R-:W-:Y:S01]  /*3ea0*/  FFMA R4, R29, R22, R4 ;  /* 0x000000161d047223 */ /* 0x000fe20000000004 */
[-C--:B------:R-:W-:Y:S01]  /*3eb0*/  FFMA R103, R10, R45.reuse, R103 ;  /* 0x0000002d0a677223 */ /* 0x080fe20000000067 */
[----:B------:R-:W-:Y:S01]  /*3ec0*/  FFMA R64, R11, R45, R64 ;  /* 0x0000002d0b407223 */ /* 0x000fe20000000040 */
[-C--:B------:R-:W-:Y:S01]  /*3ed0*/  FFMA R53, R28, R6.reuse, R53 ;  /* 0x000000061c357223 */ /* 0x080fe20000000035 */
[----:B------:R-:W-:Y:S01]  /*3ee0*/  FFMA R61, R17, R23, R4 ;  /* 0x00000017113d7223 */ /* 0x000fe20000000004 */
[-C--:B------:R-:W-:Y:S01]  /*3ef0*/  FFMA R57, R30, R6.reuse, R57 ;  /* 0x000000061e397223 */ /* 0x080fe20000000039 */
[----:B------:R-:W-:Y:S01]  /*3f00*/  FFMA R48, R31, R6, R48 ;  /* 0x000000061f307223 */ /* 0x000fe20000000030 */
        /* <DEDUP_REMOVED lines=12> */
[-C--:B------:R-:W-:Y:S01]  /*3fd0*/  FFMA R87, R28, R46.reuse, R97 ;  /* 0x0000002e1c577223 */ /* 0x080fe20000000061 */
[----:B------:R-:W-:Y:S01]  /*3fe0*/  FFMA R93, R30, R46, R103 ;  /* 0x0000002e1e5d7223 */ /* 0x000fe20000000067 */
[----:B------:R-:W-:Y:S01]  /*3ff0*/  FFMA R69, R17, R15, R4 ;  /* 0x0000000f11457223 */ /* 0x000fe20000000004 */
[----:B--2---:R-:W-:Y:S01]  /*4000*/  FFMA R73, R24, R32, R73 ;  /* 0x0000002018497223 */ /* 0x004fe20000000049 */
[C---:B------:R-:W-:Y:S01]  /*4010*/  FFMA R4, R32.reuse, R25, R75 ;  /* 0x0000001920047223 */ /* 0x040fe2000000004b */
[C---:B------:R-:W-:Y:S01]  /*4020*/  FFMA R77, R32.reuse, R26, R77 ;  /* 0x0000001a204d7223 */ /* 0x040fe2000000004d */
[----:B------:R-:W-:Y:S01]  /*4030*/  FFMA R54, R32, R27, R54 ;  /* 0x0000001b20367223 */ /* 0x000fe20000000036 */
[-C--:B------:R-:W-:Y:S01]  /*4040*/  FFMA R73, R8, R33.reuse, R73 ;  /* 0x0000002108497223 */ /* 0x080fe20000000049 */
[-C--:B------:R-:W-:Y:S01]  /*4050*/  FFMA R4, R9, R33.reuse, R4 ;  /* 0x0000002109047223 */ /* 0x080fe20000000004 */
[-C--:B------:R-:W-:Y:S01]  /*4060*/  FFMA R77, R10, R33.reuse, R77 ;  /* 0x000000210a4d7223 */ /* 0x080fe2000000004d */
[----:B------:R-:W-:Y:S01]  /*4070*/  FFMA R54, R11, R33, R54 ;  /* 0x000000210b367223 */ /* 0x000fe20000000036 */
[----:B---3--:R-:W-:Y:S01]  /*4080*/  FFMA R51, R24, R36, R51 ;  /* 0x0000002418337223 */ /* 0x008fe20000000033 */
[C---:B------:R-:W-:Y:S01]  /*4090*/  FFMA R20, R36.reuse, R25, R3 ;  /* 0x0000001924147223 */ /* 0x040fe20000000003 */
[----:B------:R-:W-:Y:S01]  /*40a0*/  FFMA R49, R36, R26, R49 ;  /* 0x0000001a24317223 */ /* 0x000fe20000000031 */
[-C--:B------:R-:W-:Y:S01]  /*40b0*/  FFMA R73, R28, R34.reuse, R73 ;  /* 0x000000221c497223 */ /* 0x080fe20000000049 */
[-C--:B------:R-:W-:Y:S01]  /*40c0*/  FFMA R12, R29, R34.reuse, R4 ;  /* 0x000000221d0c7223 */ /* 0x080fe20000000004 */
[-C--:B------:R-:W-:Y:S01]  /*40d0*/  FFMA R77, R30, R34.reuse, R77 ;  /* 0x000000221e4d7223 */ /* 0x080fe2000000004d */
[----:B------:R-:W-:Y:S01]  /*40e0*/  FFMA R54, R31, R34, R54 ;  /* 0x000000221f367223 */ /* 0x000fe20000000036 */
[----:B------:R-:W-:Y:S01]  /*40f0*/  FFMA R2, R36, R27, R2 ;  /* 0x0000001b24027223 */ /* 0x000fe20000000002 */
[----:B----4-:R-:W-:Y:S01]  /*4100*/  FFMA R79, R24, R40, R79 ;  /* 0x00000028184f7223 */ /* 0x010fe2000000004f */
        /* <DEDUP_REMOVED lines=15> */
[----:B------:R-:W-:Y:S01]  /*4200*/  FFMA R22, R11, R37, R2 ;  /* 0x000000250b167223 */ /* 0x000fe20000000002 */
[----:B------:R-:W-:Y:S01]  /*4210*/  LDS.128 R4, [R67+0xc00] ;  /* 0x000c000043047984 */ /* 0x000fe20000000c00 */
[C---:B------:R-:W-:Y:S01]  /*4220*/  FFMA R83, R40.reuse, R26, R83 ;  /* 0x0000001a28537223 */ /* 0x040fe20000000053 */
[----:B------:R-:W-:Y:S01]  /*4230*/  FFMA R56, R40, R27, R56 ;  /* 0x0000001b28387223 */ /* 0x000fe20000000038 */
[-C--:B------:R-:W-:Y:S01]  /*4240*/  FFMA R3, R28, R38.reuse, R51 ;  /* 0x000000261c037223 */ /* 0x080fe20000000033 */
[----:B------:R-:W1:Y:S01]  /*4250*/  LDS.128 R32, [R62+UR8+0x920] ;  /* 0x000920083e207984 */ /* 0x000e620008000c00 */
[-C--:B------:R-:W-:Y:S01]  /*4260*/  FFMA R2, R29, R38.reuse, R20 ;  /* 0x000000261d027223 */ /* 0x080fe20000000014 */
[-C--:B------:R-:W-:Y:S01]  /*4270*/  FFMA R49, R30, R38.reuse, R49 ;  /* 0x000000261e317223 */ /* 0x080fe20000000031 */
[----:B------:R-:W-:Y:S01]  /*4280*/  FFMA R24, R9, R41, R24 ;  /* 0x0000002909187223 */ /* 0x000fe20000000018 */
[-C--:B------:R-:W-:Y:S01]  /*4290*/  FFMA R87, R16, R47.reuse, R87 ;  /* 0x0000002f10577223 */ /* 0x080fe20000000057 */
[-C--:B------:R-:W-:Y:S01]  /*42a0*/  FFMA R93, R18, R47.reuse, R93 ;  /* 0x0000002f125d7223 */ /* 0x080fe2000000005d */
[C---:B------:R-:W-:Y:S01]  /*42b0*/  FFMA R64, R19.reuse, R47, R64 ;  /* 0x0000002f13407223 */ /* 0x040fe20000000040 */
[-C--:B------:R-:W-:Y:S01]  /*42c0*/  FFMA R65, R16, R15.reuse, R65 ;  /* 0x0000000f10417223 */ /* 0x080fe20000000041 */
[-C--:B------:R-:W-:Y:S01]  /*42d0*/  FFMA R71, R18, R15.reuse, R71 ;  /* 0x0000000f12477223 */ /* 0x080fe20000000047 */
[----:B------:R-:W-:Y:S01]  /*42e0*/  FFMA R52, R19, R15, R52 ;  /* 0x0000000f13347223 */ /* 0x000fe20000000034 */
[----:B------:R-:W-:Y:S01]  /*42f0*/  FFMA R38, R31, R38, R22 ;  /* 0x000000261f267223 */ /* 0x000fe20000000016 */
[----:B------:R-:W2:Y:S01]  /*4300*/  LDS.128 R44, [R62+UR8+0x820] ;  /* 0x000820083e2c7984 */ /* 0x000ea20008000c00 */
[-C--:B------:R-:W-:Y:S01]  /*4310*/  FFMA R79, R8, R41.reuse, R79 ;  /* 0x00000029084f7223 */ /* 0x080fe2000000004f */
[-C--:B------:R-:W-:Y:S01]  /*4320*/  FFMA R83, R10, R41.reuse, R83 ;  /* 0x000000290a537223 */ /* 0x080fe20000000053 */
[----:B------:R-:W-:Y:S01]  /*4330*/  FFMA R56, R11, R41, R56 ;  /* 0x000000290b387223 */ /* 0x000fe20000000038 */
[----:B------:R-:W3:Y:S01]  /*4340*/  LDS.128 R12, [R67+0xc80] ;  /* 0x000c8000430c7984 */ /* 0x000ee20000000c00 */
[-C--:B------:R-:W-:Y:S01]  /*4350*/  FFMA R24, R29, R42.reuse, R24 ;  /* 0x0000002a1d187223 */ /* 0x080fe20000000018 */
[-C--:B------:R-:W-:Y:S01]  /*4360*/  FFMA R59, R16, R23.reuse, R59 ;  /* 0x00000017103b7223 */ /* 0x080fe2000000003b */
[-C--:B------:R-:W-:Y:S01]  /*4370*/  FFMA R63, R18, R23.reuse, R63 ;  /* 0x00000017123f7223 */ /* 0x080fe2000000003f */
[----:B------:R-:W-:Y:S01]  /*4380*/  FFMA R50, R19, R23, R50 ;  /* 0x0000001713327223 */ /* 0x000fe20000000032 */
[-C--:B------:R-:W-:Y:S01]  /*4390*/  FFMA R51, R17, R39.reuse, R2 ;  /* 0x0000002711337223 */ /* 0x080fe20000000002 */
[----:B------:R-:W4:Y:S01]  /*43a0*/  LDS.128 R20, [R67+0xd00] ;  /* 0x000d000043147984 */ /* 0x000f220000000c00 */
[-C--:B------:R-:W-:Y:S01]  /*43b0*/  FFMA R3, R16, R39.reuse, R3 ;  /* 0x0000002710037223 */ /* 0x080fe20000000003 */
[-C--:B------:R-:W-:Y:S01]  /*43c0*/  FFMA R49, R18, R39.reuse, R49 ;  /* 0x0000002712317223 */ /* 0x080fe20000000031 */
[----:B------:R-:W-:Y:S01]  /*43d0*/  FFMA R2, R19, R39, R38 ;  /* 0x0000002713027223 */ /* 0x000fe20000000026 */
[-C--:B------:R-:W-:Y:S01]  /*43e0*/  FFMA R79, R28, R42.reuse, R79 ;  /* 0x0000002a1c4f7223 */ /* 0x080fe2000000004f */
[-C--:B------:R-:W-:Y:S01]  /*43f0*/  FFMA R83, R30, R42.reuse, R83 ;  /* 0x0000002a1e537223 */ /* 0x080fe20000000053 */
[----:B------:R-:W-:Y:S01]  /*4400*/  FFMA R56, R31, R42, R56 ;  /* 0x0000002a1f387223 */ /* 0x000fe20000000038 */
[----:B------:R-:W5:Y:S01]  /*4410*/  LDS.128 R36, [R62+UR8+0xa20] ;  /* 0x000a20083e247984 */ /* 0x000f620008000c00 */
[-C--:B------:R-:W-:Y:S01]  /*4420*/  FFMA R81, R17, R43.reuse, R24 ;  /* 0x0000002b11517223 */ /* 0x080fe20000000018 */
[-C--:B------:R-:W-:Y:S01]  /*4430*/  FFMA R79, R16, R43.reuse, R79 ;  /* 0x0000002b104f7223 */ /* 0x080fe2000000004f */
[-C--:B------:R-:W-:Y:S01]  /*4440*/  FFMA R83, R18, R43.reuse, R83 ;  /* 0x0000002b12537223 */ /* 0x080fe20000000053 */
[----:B------:R-:W5:Y:S01]  /*4450*/  LDS.128 R24, [R67+0xd80] ;  /* 0x000d800043187984 */ /* 0x000f620000000c00 */
[----:B------:R-:W-:-:S03]  /*4460*/  FFMA R56, R19, R43, R56 ;  /* 0x0000002b13387223 */ /* 0x000fc60000000038 */
[----:B------:R-:W5:Y:S01]  /*4470*/  LDS.128 R16, [R62+UR8+0xb20] ;  /* 0x000b20083e107984 */ /* 0x000f620008000c00 */
[----:B-1----:R-:W-:Y:S01]  /*4480*/  FFMA R8, R32, R5, R91 ;  /* 0x0000000520087223 */ /* 0x002fe2000000005b */
[----:B------:R-:W-:Y:S01]  /*4490*/  FFMA R87, R4, R32, R87 ;  /* 0x0000002004577223 */ /* 0x000fe20000000057 */
[C---:B------:R-:W-:Y:S01]  /*44a0*/  FFMA R93, R32.reuse, R6, R93 ;  /* 0x00000006205d7223 */ /* 0x040fe2000000005d */
[----:B------:R-:W-:Y:S01]  /*44b0*/  FFMA R64, R32, R7, R64 ;  /* 0x0000000720407223 */ /* 0x000fe20000000040 */
[----:B------:R-:W-:Y:S01]  /*44c0*/  LDS.128 R40, [R62+UR8+0x830] ;  /* 0x000830083e287984 */ /* 0x000fe20008000c00 */
[C---:B--2---:R-:W-:Y:S01]  /*44d0*/  FFMA R58, R44.reuse, R5, R58 ;  /* 0x000000052c3a7223 */ /* 0x044fe2000000003a */
[C---:B------:R-:W-:Y:S01]  /*44e0*/  FFMA R85, R44.reuse, R4, R85 ;  /* 0x000000042c557223 */ /* 0x040fe20000000055 */
[C---:B------:R-:W-:Y:S01]  /*44f0*/  FFMA R89, R44.reuse, R6, R89 ;  /* 0x000000062c597223 */ /* 0x040fe20000000059 */
[----:B------:R-:W-:Y:S01]  /*4500*/  FFMA R60, R44, R7, R60 ;  /* 0x000000072c3c7223 */ /* 0x000fe2000000003c */
[----:B---3--:R-:W-:Y:S01]  /*4510*/  FFMA R8, R13, R33, R8 ;  /* 0x000000210d087223 */ /* 0x008fe20000000008 */
[----:B------:R-:W-:Y:S01]  /*4520*/  FFMA R9, R45, R13, R58 ;  /* 0x0000000d2d097223 */ /* 0x000fe2000000003a */
[-C--:B------:R-:W-:Y:S01]  /*4530*/  FFMA R87, R12, R33.reuse, R87 ;  /* 0x000000210c577223 */ /* 0x080fe20000000057 */
[-C--:B------:R-:W-:Y:S01]  /*4540*/  FFMA R93, R14, R33.reuse, R93 ;  /* 0x000000210e5d7223 */ /* 0x080fe2000000005d */
[----:B------:R-:W-:Y:S01]  /*4550*/  FFMA R64, R15, R33, R64 ;  /* 0x000000210f407223 */ /* 0x000fe20000000040 */
[----:B------:R-:W-:Y:S01]  /*4560*/  FFMA R85, R12, R45, R85 ;  /* 0x0000002d0c557223 */ /* 0x000fe20000000055 */
[-C--:B----4-:R-:W-:Y:S01]  /*4570*/  FFMA R32, R21, R34.reuse, R8 ;  /* 0x0000002215207223 */ /* 0x090fe20000000008 */
[----:B------:R-:W-:Y:S01]  /*4580*/  FFMA R58, R46, R21, R9 ;  /* 0x000000152e3a7223 */ /* 0x000fe20000000009 */
[-C--:B------:R-:W-:Y:S01]  /*4590*/  FFMA R87, R20, R34.reuse, R87 ;  /* 0x0000002214577223 */ /* 0x080fe20000000057 */
[----:B------:R-:W1:Y:S01]  /*45a0*/  LDS.128 R8, [R62+UR8+0xc20] ;  /* 0x000c20083e087984 */ /* 0x000e620008000c00 */
[-C--:B------:R-:W-:Y:S01]  /*45b0*/  FFMA R93, R22, R34.reuse, R93 ;  /* 0x00000022165d7223 */ /* 0x080fe2000000005d */
[----:B------:R-:W-:Y:S01]  /*45c0*/  FFMA R64, R23, R34, R64 ;  /* 0x0000002217407223 */ /* 0x000fe20000000040 */
[----:B------:R-:W-:Y:S01]  /*45d0*/  FFMA R89, R45, R14, R89 ;  /* 0x0000000e2d597223 */ /* 0x000fe20000000059 */
[----:B-----5:R-:W-:Y:S01]  /*45e0*/  FFMA R28, R36, R5, R55 ;  /* 0x00000005241c7223 */ /* 0x020fe20000000037 */
[----:B------:R-:W-:Y:S01]  /*45f0*/  FFMA R53, R4, R36, R53 ;  /* 0x0000002404357223 */ /* 0x000fe20000000035 */
[C---:B------:R-:W-:Y:S01]  /*4600*/  FFMA R57, R36.reuse, R6, R57 ;  /* 0x0000000624397223 */ /* 0x040fe20000000039 */
[----:B------:R-:W-:Y:S01]  /*4610*/  FFMA R48, R36, R7, R48 ;  /* 0x0000000724307223 */ /* 0x000fe20000000030 */
[----:B------:R-:W-:Y:S01]  /*4620*/  FFMA R91, R25, R35, R32 ;  /* 0x00000023195b7223 */ /* 0x000fe20000000020 */
[----:B------:R-:W-:Y:S01]  /*4630*/  FFMA R28, R13, R37, R28 ;  /* 0x000000250d1c7223 */ /* 0x000fe2000000001c */
[-C--:B------:R-:W-:Y:S01]  /*4640*/  FFMA R87, R24, R35.reuse, R87 ;  /* 0x0000002318577223 */ /* 0x080fe20000000057 */
[----:B------:R-:W-:Y:S01]  /*4650*/  FFMA R93, R26, R35, R93 ;  /* 0x000000231a5d7223 */ /* 0x000fe2000000005d */
[----:B------:R-:W-:Y:S01]  /*4660*/  FFMA R32, R16, R5, R61 ;  /* 0x0000000510207223 */ /* 0x000fe2000000003d */
[----:B------:R-:W-:Y:S01]  /*4670*/  FFMA R34, R21, R38, R28 ;  /* 0x0000002615227223 */ /* 0x000fe2000000001c */
[----:B------:R-:W-:Y:S01]  /*4680*/  FFMA R59, R4, R16, R59 ;  /* 0x00000010043b7223 */ /* 0x000fe2000000003b */
[----:B------:R-:W2:Y:S01]  /*4690*/  LDS.128 R28, [R62+UR8+0xd20] ;  /* 0x000d20083e1c7984 */ /* 0x000ea20008000c00 */
[----:B------:R-:W-:Y:S01]  /*46a0*/  FFMA R32, R13, R17, R32 ;  /* 0x000000110d207223 */ /* 0x000fe20000000020 */
[C---:B------:R-:W-:Y:S01]  /*46b0*/  FFMA R63, R16.reuse, R6, R63 ;  /* 0x00000006103f7223 */ /* 0x040fe2000000003f */
[----:B------:R-:W-:Y:S01]  /*46c0*/  FFMA R50, R16, R7, R50 ;  /* 0x0000000710327223 */ /* 0x000fe20000000032 */
[----:B------:R-:W-:Y:S01]  /*46d0*/  FFMA R64, R27, R35, R64 ;  /* 0x000000231b407223 */ /* 0x000fe20000000040 */
[----:B------:R-:W-:Y:S01]  /*46e0*/  FFMA R55, R25, R39, R34 ;  /* 0x0000002719377223 */ /* 0x000fe20000000022 */
[----:B------:R-:W-:Y:S01]  /*46f0*/  FFMA R16, R21, R18, R32 ;  /* 0x0000001215107223 */ /* 0x000fe20000000020 */
[-C--:B------:R-:W-:Y:S01]  /*4700*/  FFMA R53, R12, R37.reuse, R53 ;  /* 0x000000250c357223 */ /* 0x080fe20000000035 */
[----:B------:R-:W3:Y:S01]  /*4710*/  LDS.128 R32, [R62+UR8+0xe20] ;  /* 0x000e20083e207984 */ /* 0x000ee20008000c00 */
[-C--:B------:R-:W-:Y:S01]  /*4720*/  FFMA R57, R14, R37.reuse, R57 ;  /* 0x000000250e397223 */ /* 0x080fe20000000039 */
[----:B------:R-:W-:Y:S01]  /*4730*/  FFMA R48, R15, R37, R48 ;  /* 0x000000250f307223 */ /* 0x000fe20000000030 */
[-C--:B------:R-:W-:Y:S01]  /*4740*/  FFMA R53, R20, R38.reuse, R53 ;  /* 0x0000002614357223 */ /* 0x080fe20000000035 */
[----:B------:R-:W-:Y:S01]  /*4750*/  FFMA R61, R25, R19, R16 ;  /* 0x00000013193d7223 */ /* 0x000fe20000000010 */
[-C--:B------:R-:W-:Y:S01]  /*4760*/  FFMA R57, R22, R38.reuse, R57 ;  /* 0x0000002616397223 */ /* 0x080fe20000000039 */
[----:B------:R-:W-:Y:S01]  /*4770*/  FFMA R48, R23, R38, R48 ;  /* 0x0000002617307223 */ /* 0x000fe20000000030 */
[----:B------:R-:W-:Y:S01]  /*4780*/  FFMA R53, R24, R39, R53 ;  /* 0x0000002718357223 */ /* 0x000fe20000000035 */
[----:B------:R-:W-:Y:S01]  /*4790*/  FFMA R59, R12, R17, R59 ;  /* 0x000000110c3b7223 */ /* 0x000fe2000000003b */
[-C--:B------:R-:W-:Y:S01]  /*47a0*/  FFMA R57, R26, R39.reuse, R57 ;  /* 0x000000271a397223 */ /* 0x080fe20000000039 */
[----:B------:R-:W-:Y:S01]  /*47b0*/  FFMA R48, R27, R39, R48 ;  /* 0x000000271b307223 */ /* 0x000fe20000000030 */
[-C--:B------:R-:W-:Y:S01]  /*47c0*/  FFMA R63, R14, R17.reuse, R63 ;  /* 0x000000110e3f7223 */ /* 0x080fe2000000003f */
[----:B------:R-:W4:Y:S01]  /*47d0*/  LDS.128 R36, [R62+UR8+0xf20] ;  /* 0x000f20083e247984 */ /* 0x000f220008000c00 */
        /* <DEDUP_REMOVED lines=44> */
[----:B----4-:R-:W-:Y:S01]  /*4aa0*/  FFMA R79, R4, R36, R79 ;  /* 0x00000024044f7223 */ /* 0x010fe2000000004f */
[----:B------:R-:W-:Y:S01]  /*4ab0*/  FFMA R3, R25, R35, R2 ;  /* 0x0000002319037223 */ /* 0x000fe20000000002 */
[----:B------:R-:W-:Y:S01]  /*4ac0*/  FFMA R4, R36, R5, R81 ;  /* 0x0000000524047223 */ /* 0x000fe20000000051 */
[CC--:B------:R-:W-:Y:S01]  /*4ad0*/  FFMA R71, R26.reuse, R11.reuse, R71 ;  /* 0x0000000b1a477223 */ /* 0x0c0fe20000000047 */
[C---:B------:R-:W-:Y:S01]  /*4ae0*/  FFMA R52, R27.reuse, R11, R52 ;  /* 0x0000000b1b347223 */ /* 0x040fe20000000034 */
[-C--:B------:R-:W-:Y:S01]  /*4af0*/  FFMA R49, R26, R35.reuse, R49 ;  /* 0x000000231a317223 */ /* 0x080fe20000000031 */
[----:B------:R-:W-:Y:S01]  /*4b00*/  FFMA R2, R27, R35, R34 ;  /* 0x000000231b027223 */ /* 0x000fe20000000022 */
[----:B------:R-:W1:Y:S01]  /*4b10*/  LDS.128 R8, [R67+0xe00] ;  /* 0x000e000043087984 */ /* 0x000e620000000c00 */
[----:B------:R-:W-:Y:S01]  /*4b20*/  FFMA R4, R13, R37, R4 ;  /* 0x000000250d047223 */ /* 0x000fe20000000004 */
[-C--:B------:R-:W-:Y:S01]  /*4b30*/  FFMA R59, R24, R19.reuse, R59 ;  /* 0x00000013183b7223 */ /* 0x080fe2000000003b */
[-C--:B------:R-:W-:Y:S01]  /*4b40*/  FFMA R63, R26, R19.reuse, R63 ;  /* 0x000000131a3f7223 */ /* 0x080fe2000000003f */
[----:B------:R-:W2:Y:S01]  /*4b50*/  LDS.128 R32, [R62+UR8+0xa30] ;  /* 0x000a30083e207984 */ /* 0x000ea20008000c00 */
[----:B------:R-:W-:Y:S01]  /*4b60*/  FFMA R50, R27, R19, R50 ;  /* 0x000000131b327223 */ /* 0x000fe20000000032 */
[----:B------:R-:W-:Y:S01]  /*4b70*/  FFMA R75, R25, R31, R16 ;  /* 0x0000001f194b7223 */ /* 0x000fe20000000010 */
[C---:B------:R-:W-:Y:S01]  /*4b80*/  FFMA R83, R36.reuse, R6, R83 ;  /* 0x0000000624537223 */ /* 0x040fe20000000053 */
[----:B------:R-:W3:Y:S01]  /*4b90*/  LDS.128 R16, [R67+0xe80] ;  /* 0x000e800043107984 */ /* 0x000ee20000000c00 */
[----:B------:R-:W-:Y:S01]  /*4ba0*/  FFMA R56, R36, R7, R56 ;  /* 0x0000000724387223 */ /* 0x000fe20000000038 */
[----:B------:R-:W-:Y:S01]  /*4bb0*/  FFMA R4, R21, R38, R4 ;  /* 0x0000002615047223 */ /* 0x000fe20000000004 */
[----:B------:R-:W-:Y:S01]  /*4bc0*/  FFMA R85, R20, R46, R85 ;  /* 0x0000002e14557223 */ /* 0x000fe20000000055 */
[C---:B------:R-:W-:Y:S01]  /*4bd0*/  FFMA R89, R46.reuse, R22, R89 ;  /* 0x000000162e597223 */ /* 0x040fe20000000059 */
[----:B------:R-:W-:Y:S01]  /*4be0*/  FFMA R60, R46, R23, R60 ;  /* 0x000000172e3c7223 */ /* 0x000fe2000000003c */
[-C--:B------:R-:W-:Y:S01]  /*4bf0*/  FFMA R73, R24, R31.reuse, R73 ;  /* 0x0000001f18497223 */ /* 0x080fe20000000049 */
[-C--:B------:R-:W-:Y:S01]  /*4c00*/  FFMA R77, R26, R31.reuse, R77 ;  /* 0x0000001f1a4d7223 */ /* 0x080fe2000000004d */
[----:B------:R-:W-:Y:S01]  /*4c10*/  FFMA R54, R27, R31, R54 ;  /* 0x0000001f1b367223 */ /* 0x000fe20000000036 */
[-C--:B------:R-:W-:Y:S01]  /*4c20*/  FFMA R79, R12, R37.reuse, R79 ;  /* 0x000000250c4f7223 */ /* 0x080fe2000000004f */
[----:B------:R-:W4:Y:S01]  /*4c30*/  LDS.128 R28, [R67+0xf00] ;  /* 0x000f0000431c7984 */ /* 0x000f220000000c00 */
[-C--:B------:R-:W-:Y:S01]  /*4c40*/  FFMA R83, R14, R37.reuse, R83 ;  /* 0x000000250e537223 */ /* 0x080fe20000000053 */
[----:B------:R-:W-:Y:S01]  /*4c50*/  FFMA R56, R15, R37, R56 ;  /* 0x000000250f387223 */ /* 0x000fe20000000038 */
[----:B------:R-:W-:Y:S01]  /*4c60*/  FFMA R85, R24, R47, R85 ;  /* 0x0000002f18557223 */ /* 0x000fe20000000055 */
[C---:B------:R-:W-:Y:S01]  /*4c70*/  FFMA R58, R47.reuse, R25, R58 ;  /* 0x000000192f3a7223 */ /* 0x040fe2000000003a */
[C---:B------:R-:W-:Y:S01]  /*4c80*/  FFMA R89, R47.reuse, R26, R89 ;  /* 0x0000001a2f597223 */ /* 0x040fe20000000059 */
[----:B------:R-:W-:Y:S01]  /*4c90*/  FFMA R60, R47, R27, R60 ;  /* 0x0000001b2f3c7223 */ /* 0x000fe2000000003c */
[-C--:B------:R-:W-:Y:S01]  /*4ca0*/  FFMA R81, R25, R39.reuse, R4 ;  /* 0x0000002719517223 */ /* 0x080fe20000000004 */
[----:B------:R-:W5:Y:S01]  /*4cb0*/  LDS.128 R44, [R62+UR8+0x930] ;  /* 0x000930083e2c7984 */ /* 0x000f620008000c00 */
[-C--:B------:R-:W-:Y:S01]  /*4cc0*/  FFMA R79, R20, R38.reuse, R79 ;  /* 0x00000026144f7223 */ /* 0x080fe2000000004f */
[-C--:B------:R-:W-:Y:S01]  /*4cd0*/  FFMA R83, R22, R38.reuse, R83 ;  /* 0x0000002616537223 */ /* 0x080fe20000000053 */
[----:B------:R-:W-:Y:S01]  /*4ce0*/  FFMA R56, R23, R38, R56 ;  /* 0x0000002617387223 */ /* 0x000fe20000000038 */
[----:B------:R-:W5:Y:S01]  /*4cf0*/  LDS.128 R4, [R67+0xf80] ;  /* 0x000f800043047984 */ /* 0x000f620000000c00 */
[-C--:B------:R-:W-:Y:S01]  /*4d00*/  FFMA R79, R24, R39.reuse, R79 ;  /* 0x00000027184f7223 */ /* 0x080fe2000000004f */
[-C--:B------:R-:W-:Y:S01]  /*4d10*/  FFMA R83, R26, R39.reuse, R83 ;  /* 0x000000271a537223 */ /* 0x080fe20000000053 */
[----:B------:R-:W-:Y:S01]  /*4d20*/  FFMA R56, R27, R39, R56 ;  /* 0x000000271b387223 */ /* 0x000fe20000000038 */
[----:B------:R-:W5:Y:S01]  /*4d30*/  LDS.128 R20, [R62+UR8+0xb30] ;  /* 0x000b30083e147984 */ /* 0x000f620008000c00 */
[C---:B-1----:R-:W-:Y:S01]  /*4d40*/  FFMA R58, R40.reuse, R9, R58 ;  /* 0x00000009283a7223 */ /* 0x042fe2000000003a */
[C---:B------:R-:W-:Y:S01]  /*4d50*/  FFMA R85, R40.reuse, R8, R85 ;  /* 0x0000000828557223 */ /* 0x040fe20000000055 */
[CC--:B------:R-:W-:Y:S01]  /*4d60*/  FFMA R89, R40.reuse, R10.reuse, R89 ;  /* 0x0000000a28597223 */ /* 0x0c0fe20000000059 */
[----:B------:R-:W-:Y:S01]  /*4d70*/  FFMA R60, R40, R11, R60 ;  /* 0x0000000b283c7223 */ /* 0x000fe2000000003c */
[C---:B--2---:R-:W-:Y:S01]  /*4d80*/  FFMA R24, R32.reuse, R9, R55 ;  /* 0x0000000920187223 */ /* 0x044fe20000000037 */
[----:B------:R-:W-:Y:S01]  /*4d90*/  FFMA R57, R32, R10, R57 ;  /* 0x0000000a20397223 */ /* 0x000fe20000000039 */
[----:B------:R-:W-:Y:S01]  /*4da0*/  FFMA R53, R8, R32, R53 ;  /* 0x0000002008357223 */ /* 0x000fe20000000035 */
[----:B------:R-:W-:Y:S01]  /*4db0*/  FFMA R48, R32, R11, R48 ;  /* 0x0000000b20307223 */ /* 0x000fe20000000030 */
[-C--:B---3--:R-:W-:Y:S01]  /*4dc0*/  FFMA R24, R17, R33.reuse, R24 ;  /* 0x0000002111187223 */ /* 0x088fe20000000018 */
[-C--:B------:R-:W-:Y:S01]  /*4dd0*/  FFMA R57, R18, R33.reuse, R57 ;  /* 0x0000002112397223 */ /* 0x080fe20000000039 */
[CC--:B------:R-:W-:Y:S01]  /*4de0*/  FFMA R53, R16.reuse, R33.reuse, R53 ;  /* 0x0000002110357223 */ /* 0x0c0fe20000000035 */
[----:B------:R-:W-:Y:S01]  /*4df0*/  FFMA R48, R19, R33, R48 ;  /* 0x0000002113307223 */ /* 0x000fe20000000030 */
[C---:B------:R-:W-:Y:S01]  /*4e00*/  FFMA R13, R41.reuse, R17, R58 ;  /* 0x00000011290d7223 */ /* 0x040fe2000000003a */
[----:B------:R-:W-:Y:S01]  /*4e10*/  FFMA R85, R16, R41, R85 ;  /* 0x0000002910557223 */ /* 0x000fe20000000055 */
[C---:B------:R-:W-:Y:S01]  /*4e20*/  FFMA R89, R41.reuse, R18, R89 ;  /* 0x0000001229597223 */ /* 0x040fe20000000059 */
[----:B------:R-:W-:Y:S01]  /*4e30*/  FFMA R60, R41, R19, R60 ;  /* 0x00000013293c7223 */ /* 0x000fe2000000003c */
[-C--:B----4-:R-:W-:Y:S01]  /*4e40*/  FFMA R32, R29, R34.reuse, R24 ;  /* 0x000000221d207223 */ /* 0x090fe20000000018 */
[-C--:B------:R-:W-:Y:S01]  /*4e50*/  FFMA R33, R30, R34.reuse, R57 ;  /* 0x000000221e217223 */ /* 0x080fe20000000039 */
[----:B------:R-:W-:Y:S01]  /*4e60*/  FFMA R58, R42, R29, R13 ;  /* 0x0000001d2a3a7223 */ /* 0x000fe2000000000d */
[----:B------:R-:W1:Y:S01]  /*4e70*/  LDS.128 R24, [R62+UR8+0xd30] ;  /* 0x000d30083e187984 */ /* 0x000e620008000c00 */
[CC--:B------:R-:W-:Y:S01]  /*4e80*/  FFMA R53, R28.reuse, R34.reuse, R53 ;  /* 0x000000221c357223 */ /* 0x0c0fe20000000035 */
[----:B------:R-:W-:Y:S01]  /*4e90*/  FFMA R48, R31, R34, R48 ;  /* 0x000000221f307223 */ /* 0x000fe20000000030 */
[----:B------:R-:W-:Y:S01]  /*4ea0*/  FFMA R85, R28, R42, R85 ;  /* 0x0000002a1c557223 */ /* 0x000fe20000000055 */
[----:B------:R-:W-:Y:S01]  /*4eb0*/  FFMA R60, R42, R31, R60 ;  /* 0x0000001f2a3c7223 */ /* 0x000fe2000000003c */
[----:B-----5:R-:W-:Y:S01]  /*4ec0*/  FFMA R12, R44, R9, R91 ;  /* 0x000000092c0c7223 */ /* 0x020fe2000000005b */
[----:B------:R-:W-:Y:S01]  /*4ed0*/  FFMA R87, R8, R44, R87 ;  /* 0x0000002c08577223 */ /* 0x000fe20000000057 */
[C---:B------:R-:W-:Y:S01]  /*4ee0*/  FFMA R93, R44.reuse, R10, R93 ;  /* 0x0000000a2c5d7223 */ /* 0x040fe2000000005d */
[----:B------:R-:W-:Y:S01]  /*4ef0*/  FFMA R64, R44, R11, R64 ;  /* 0x0000000b2c407223 */ /* 0x000fe20000000040 */
[----:B------:R-:W-:Y:S01]  /*4f00*/  FFMA R57, R5, R35, R32 ;  /* 0x0000002305397223 */ /* 0x000fe20000000020 */
[CC--:B------:R-:W-:Y:S01]  /*4f10*/  FFMA R12, R17.reuse, R45.reuse, R12 ;  /* 0x0000002d110c7223 */ /* 0x0c0fe2000000000c */
[-C--:B------:R-:W-:Y:S01]  /*4f20*/  FFMA R87, R16, R45.reuse, R87 ;  /* 0x0000002d10577223 */ /* 0x080fe20000000057 */
[----:B------:R-:W-:Y:S01]  /*4f30*/  FFMA R93, R18, R45, R93 ;  /* 0x0000002d125d7223 */ /* 0x000fe2000000005d */
[----:B------:R-:W-:Y:S01]  /*4f40*/  FFMA R59, R8, R20, R59 ;  /* 0x00000014083b7223 */ /* 0x000fe2000000003b */
[C---:B------:R-:W-:Y:S01]  /*4f50*/  FFMA R32, R20.reuse, R9, R61 ;  /* 0x0000000914207223 */ /* 0x040fe2000000003d */
[C---:B------:R-:W-:Y:S01]  /*4f60*/  FFMA R63, R20.reuse, R10, R63 ;  /* 0x0000000a143f7223 */ /* 0x040fe2000000003f */
[----:B------:R-:W-:Y:S01]  /*4f70*/  FFMA R50, R20, R11, R50 ;  /* 0x0000000b14327223 */ /* 0x000fe20000000032 */
[-C--:B------:R-:W-:Y:S01]  /*4f80*/  FFMA R59, R16, R21.reuse, R59 ;  /* 0x00000015103b7223 */ /* 0x080fe2000000003b */
        /* <DEDUP_REMOVED lines=8> */
[----:B------:R-:W2:Y:S01]  /*5010*/  LDS.128 R12, [R62+UR8+0xc30] ;  /* 0x000c30083e0c7984 */ /* 0x000ea20008000c00 */
[-C--:B------:R-:W-:Y:S01]  /*5020*/  FFMA R59, R4, R23.reuse, R59 ;  /* 0x00000017043b7223 */ /* 0x080fe2000000003b */
[-C--:B------:R-:W-:Y:S01]  /*5030*/  FFMA R61, R5, R23.reuse, R32 ;  /* 0x00000017053d7223 */ /* 0x080fe20000000020 */
[-C--:B------:R-:W-:Y:S01]  /*5040*/  FFMA R63, R6, R23.reuse, R63 ;  /* 0x00000017063f7223 */ /* 0x080fe2000000003f */
[----:B------:R-:W-:Y:S01]  /*5050*/  FFMA R50, R7, R23, R50 ;  /* 0x0000001707327223 */ /* 0x000fe20000000032 */
[----:B------:R-:W-:Y:S01]  /*5060*/  FFMA R95, R5, R47, R36 ;  /* 0x0000002f055f7223 */ /* 0x000fe20000000024 */
[----:B------:R-:W3:Y:S01]  /*5070*/  LDS.128 R20, [R62+UR8+0xe30] ;  /* 0x000e30083e147984 */ /* 0x000ee20008000c00 */
[----:B------:R-:W-:Y:S01]  /*5080*/  FFMA R87, R28, R46, R87 ;  /* 0x0000002e1c577223 */ /* 0x000fe20000000057 */
[----:B------:R-:W-:Y:S01]  /*5090*/  FFMA R55, R4, R35, R53 ;  /* 0x0000002304377223 */ /* 0x000fe20000000035 */
[----:B------:R-:W-:Y:S01]  /*50a0*/  FFMA R91, R42, R30, R89 ;  /* 0x0000001e2a5b7223 */ /* 0x000fe20000000059 */
[----:B------:R-:W4:Y:S01]  /*50b0*/  LDS.128 R36, [R62+UR8+0xf30] ;  /* 0x000f30083e247984 */ /* 0x000f220008000c00 */
[----:B------:R-:W-:-:S04]  /*50c0*/  DEPBAR.LE SB0, 0x1 ;  /* 0x000080400000791a */ /* 0x000fc80000000000 */
[----:B-1----:R-:W-:Y:S01]  /*50d0*/  FFMA R73, R8, R24, R73 ;  /* 0x0000001808497223 */ /* 0x002fe20000000049 */
[C---:B------:R-:W-:Y:S01]  /*50e0*/  FFMA R77, R24.reuse, R10, R77 ;  /* 0x0000000a184d7223 */ /* 0x040fe2000000004d */
[----:B------:R-:W-:Y:S01]  /*50f0*/  FFMA R54, R24, R11, R54 ;  /* 0x0000000b18367223 */ /* 0x000fe20000000036 */
[----:B------:R-:W-:Y:S01]  /*5100*/  FFMA R53, R6, R35, R33 ;  /* 0x0000002306357223 */ /* 0x000fe20000000021 */
[-C--:B------:R-:W-:Y:S01]  /*5110*/  FFMA R73, R16, R25.reuse, R73 ;  /* 0x0000001910497223 */ /* 0x080fe20000000049 */
[-C--:B------:R-:W-:Y:S01]  /*5120*/  FFMA R77, R18, R25.reuse, R77 ;  /* 0x00000019124d7223 */ /* 0x080fe2000000004d */
[----:B------:R-:W-:Y:S01]  /*5130*/  FFMA R54, R19, R25, R54 ;  /* 0x0000001913367223 */ /* 0x000fe20000000036 */
[----:B------:R-:W-:Y:S01]  /*5140*/  FFMA R48, R7, R35, R48 ;  /* 0x0000002307307223 */ /* 0x000fe20000000030 */
[-C--:B------:R-:W-:Y:S01]  /*5150*/  FFMA R73, R28, R26.reuse, R73 ;  /* 0x0000001a1c497223 */ /* 0x080fe20000000049 */
[CC--:B------:R-:W-:Y:S01]  /*5160*/  FFMA R77, R30.reuse, R26.reuse, R77 ;  /* 0x0000001a1e4d7223 */ /* 0x0c0fe2000000004d */
[----:B------:R-:W-:Y:S01]  /*5170*/  FFMA R54, R31, R26, R54 ;  /* 0x0000001a1f367223 */ /* 0x000fe20000000036 */
[----:B------:R-:W-:Y:S01]  /*5180*/  FFMA R64, R19, R45, R64 ;  /* 0x0000002d13407223 */ /* 0x000fe20000000040 */
[----:B------:R-:W-:Y:S01]  /*5190*/  FFMA R97, R30, R46, R93 ;  /* 0x0000002e1e617223 */ /* 0x000fe2000000005d */
[C---:B------:R-:W-:Y:S01]  /*51a0*/  FFMA R93, R4.reuse, R47, R87 ;  /* 0x0000002f045d7223 */ /* 0x040fe20000000057 */
[C---:B------:R-:W-:Y:S01]  /*51b0*/  FFMA R89, R4.reuse, R43, R85 ;  /* 0x0000002b04597223 */ /* 0x040fe20000000055 */
[C---:B------:R-:W-:Y:S01]  /*51c0*/  FFMA R58, R43.reuse, R5, R58 ;  /* 0x000000052b3a7223 */ /* 0x040fe2000000003a */
[C---:B------:R-:W-:Y:S01]  /*51d0*/  FFMA R91, R43.reuse, R6, R91 ;  /* 0x000000062b5b7223 */ /* 0x040fe2000000005b */
[----:B------:R-:W-:Y:S01]  /*51e0*/  FFMA R60, R43, R7, R60 ;  /* 0x000000072b3c7223 */ /* 0x000fe2000000003c */
[----:B------:R-:W-:Y:S01]  /*51f0*/  BAR.SYNC.DEFER_BLOCKING 0x0 ;  /* 0x0000000000007b1d */ /* 0x000fe20000010000 */
[-C--:B------:R-:W-:Y:S01]  /*5200*/  FFMA R73, R4, R27.reuse, R73 ;  /* 0x0000001b04497223 */ /* 0x080fe20000000049 */
[CC--:B------:R-:W-:Y:S01]  /*5210*/  FFMA R77, R6.reuse, R27.reuse, R77 ;  /* 0x0000001b064d7223 */ /* 0x0c0fe2000000004d */
[----:B------:R-:W-:Y:S01]  /*5220*/  FFMA R54, R7, R27, R54 ;  /* 0x0000001b07367223 */ /* 0x000fe20000000036 */
[----:B------:R-:W-:Y:S01]  /*5230*/  FFMA R64, R31, R46, R64 ;  /* 0x0000002e1f407223 */ /* 0x000fe20000000040 */
[----:B------:R-:W-:Y:S01]  /*5240*/  FFMA R97, R6, R47, R97 ;  /* 0x0000002f06617223 */ /* 0x000fe20000000061 */
[----:B--2---:R-:W-:Y:S01]  /*5250*/  FFMA R32, R12, R9, R69 ;  /* 0x000000090c207223 */ /* 0x004fe20000000045 */
[----:B------:R-:W-:Y:S01]  /*5260*/  FFMA R65, R8, R12, R65 ;  /* 0x0000000c08417223 */ /* 0x000fe20000000041 */
[C---:B------:R-:W-:Y:S01]  /*5270*/  FFMA R71, R12.reuse, R10, R71 ;  /* 0x0000000a0c477223 */ /* 0x040fe20000000047 */
[----:B------:R-:W-:Y:S01]  /*5280*/  FFMA R52, R12, R11, R52 ;  /* 0x0000000b0c347223 */ /* 0x000fe20000000034 */
[----:B------:R-:W-:Y:S01]  /*5290*/  FFMA R32, R17, R13, R32 ;  /* 0x0000000d11207223 */ /* 0x000fe20000000020 */
[-C--:B------:R-:W-:Y:S01]  /*52a0*/  FFMA R12, R24, R9.reuse, R75 ;  /* 0x00000009180c7223 */ /* 0x080fe2000000004b */
[----:B---3--:R-:W-:Y:S01]  /*52b0*/  FFMA R44, R20, R9, R3 ;  /* 0x00000009142c7223 */ /* 0x008fe20000000003 */
[-C--:B------:R-:W-:Y:S01]  /*52c0*/  FFMA R65, R16, R13.reuse, R65 ;  /* 0x0000000d10417223 */ /* 0x080fe20000000041 */
[-C--:B------:R-:W-:Y:S01]  /*52d0*/  FFMA R71, R18, R13.reuse, R71 ;  /* 0x0000000d12477223 */ /* 0x080fe20000000047 */
[----:B------:R-:W-:Y:S01]  /*52e0*/  FFMA R52, R19, R13, R52 ;  /* 0x0000000d13347223 */ /* 0x000fe20000000034 */
[----:B------:R-:W-:Y:S01]  /*52f0*/  FFMA R2, R20, R11, R2 ;  /* 0x0000000b14027223 */ /* 0x000fe20000000002 */
[----:B------:R-:W-:Y:S01]  /*5300*/  FFMA R32, R29, R14, R32 ;  /* 0x0000000e1d207223 */ /* 0x000fe20000000020 */
[C---:B------:R-:W-:Y:S01]  /*5310*/  FFMA R12, R17.reuse, R25, R12 ;  /* 0x00000019110c7223 */ /* 0x040fe2000000000c */
[----:B------:R-:W-:Y:S01]  /*5320*/  FFMA R51, R8, R20, R51 ;  /* 0x0000001408337223 */ /* 0x000fe20000000033 */
[----:B------:R-:W-:Y:S01]  /*5330*/  FFMA R49, R20, R10, R49 ;  /* 0x0000000a14317223 */ /* 0x000fe20000000031 */
[-C--:B------:R-:W-:Y:S01]  /*5340*/  FFMA R44, R17, R21.reuse, R44 ;  /* 0x00000015112c7223 */ /* 0x080fe2000000002c */
[-C--:B------:R-:W-:Y:S01]  /*5350*/  FFMA R65, R28, R14.reuse, R65 ;  /* 0x0000000e1c417223 */ /* 0x080fe20000000041 */
[-C--:B------:R-:W-:Y:S01]  /*5360*/  FFMA R71, R30, R14.reuse, R71 ;  /* 0x0000000e1e477223 */ /* 0x080fe20000000047 */
[----:B------:R-:W-:Y:S01]  /*5370*/  FFMA R52, R31, R14, R52 ;  /* 0x0000000e1f347223 */ /* 0x000fe20000000034 */
[----:B------:R-:W-:Y:S01]  /*5380*/  FFMA R20, R19, R21, R2 ;  /* 0x0000001513147223 */ /* 0x000fe20000000002 */
[C---:B------:R-:W-:Y:S01]  /*5390*/  FFMA R24, R29.reuse, R26, R12 ;  /* 0x0000001a1d187223 */ /* 0x040fe2000000000c */
[-C--:B------:R-:W-:Y:S01]  /*53a0*/  FFMA R2, R29, R22.reuse, R44 ;  /* 0x000000161d027223 */ /* 0x080fe2000000002c */
[-C--:B------:R-:W-:Y:S01]  /*53b0*/  FFMA R65, R4, R15.reuse, R65 ;  /* 0x0000000f04417223 */ /* 0x080fe20000000041 */
[-C--:B------:R-:W-:Y:S01]  /*53c0*/  FFMA R69, R5, R15.reuse, R32 ;  /* 0x0000000f05457223 */ /* 0x080fe20000000020 */
[-C--:B------:R-:W-:Y:S01]  /*53d0*/  FFMA R71, R6, R15.reuse, R71 ;  /* 0x0000000f06477223 */ /* 0x080fe20000000047 */
[----:B------:R-:W-:Y:S01]  /*53e0*/  FFMA R52, R7, R15, R52 ;  /* 0x0000000f07347223 */ /* 0x000fe20000000034 */
[----:B------:R-:W-:Y:S01]  /*53f0*/  FFMA R20, R31, R22, R20 ;  /* 0x000000161f147223 */ /* 0x000fe20000000014 */
[----:B------:R-:W-:Y:S01]  /*5400*/  LDS.128 R12, [R62+UR8+0x1000] ;  /* 0x001000083e0c7984 */ /* 0x000fe20008000c00 */
[C---:B------:R-:W-:Y:S01]  /*5410*/  FFMA R87, R5.reuse, R23, R2 ;  /* 0x0000001705577223 */ /* 0x040fe20000000002 */
[----:B------:R-:W-:Y:S01]  /*5420*/  FFMA R75, R5, R27, R24 ;  /* 0x0000001b054b7223 */ /* 0x000fe20000000018 */
[C---:B------:R-:W-:Y:S01]  /*5430*/  FFMA R2, R7.reuse, R23, R20 ;  /* 0x0000001707027223 */ /* 0x040fe20000000014 */
[----:B------:R-:W1:Y:S01]  /*5440*/  LDS.128 R32, [R67+0x1000] ;  /* 0x0010000043207984 */ /* 0x000e620000000c00 */
[----:B----4-:R-:W-:Y:S01]  /*5450*/  FFMA R20, R36, R9, R81 ;  /* 0x0000000924147223 */ /* 0x010fe20000000051 */
[----:B------:R-:W-:Y:S01]  /*5460*/  FFMA R64, R7, R47, R64 ;  /* 0x0000002f07407223 */ /* 0x000fe20000000040 */
[----:B------:R-:W-:Y:S01]  /*5470*/  FFMA R79, R8, R36, R79 ;  /* 0x00000024084f7223 */ /* 0x000fe2000000004f */
[----:B------:R-:W2:Y:S01]  /*5480*/  LDS.128 R24, [R67+0x1080] ;  /* 0x0010800043187984 */ /* 0x000ea20000000c00 */
[C---:B------:R-:W-:Y:S01]  /*5490*/  FFMA R83, R36.reuse, R10, R83 ;  /* 0x0000000a24537223 */ /* 0x040fe20000000053 */
[----:B------:R-:W-:Y:S01]  /*54a0*/  FFMA R56, R36, R11, R56 ;  /* 0x0000000b24387223 */ /* 0x000fe20000000038 */
[----:B------:R-:W-:Y:S01]  /*54b0*/  FFMA R20, R17, R37, R20 ;  /* 0x0000002511147223 */ /* 0x000fe20000000014 */
[----:B------:R-:W3:Y:S01]  /*54c0*/  LDS.128 R40, [R62+UR8+0x1100] ;  /* 0x001100083e287984 */ /* 0x000ee20008000c00 */
[-C--:B------:R-:W-:Y:S01]  /*54d0*/  FFMA R51, R16, R21.reuse, R51 ;  /* 0x0000001510337223 */ /* 0x080fe20000000033 */
[----:B------:R-:W-:Y:S01]  /*54e0*/  FFMA R49, R18, R21, R49 ;  /* 0x0000001512317223 */ /* 0x000fe20000000031 */
[----:B------:R-:W-:Y:S01]  /*54f0*/  FFMA R20, R29, R38, R20 ;  /* 0x000000261d147223 */ /* 0x000fe20000000014 */
[----:B------:R-:W4:Y:S01]  /*5500*/  LDS.128 R44, [R67+0x1100] ;  /* 0x00110000432c7984 */ /* 0x000f220000000c00 */
[-C--:B------:R-:W-:Y:S01]  /*5510*/  FFMA R51, R28, R22.reuse, R51 ;  /* 0x000000161c337223 */ /* 0x080fe20000000033 */
[----:B------:R-:W-:Y:S01]  /*5520*/  FFMA R3, R30, R22, R49 ;  /* 0x000000161e037223 */ /* 0x000fe20000000031 */
[-C--:B------:R-:W-:Y:S01]  /*5530*/  FFMA R79, R16, R37.reuse, R79 ;  /* 0x00000025104f7223 */ /* 0x080fe2000000004f */
[----:B------:R-:W5:Y:S01]  /*5540*/  LDS.128 R8, [R62+UR8+0x1200] ;  /* 0x001200083e087984 */ /* 0x000f620008000c00 */
[-C--:B------:R-:W-:Y:S01]  /*5550*/  FFMA R83, R18, R37.reuse, R83 ;  /* 0x0000002512537223 */ /* 0x080fe20000000053 */
[----:B------:R-:W-:Y:S01]  /*5560*/  FFMA R56, R19, R37, R56 ;  /* 0x0000002513387223 */ /* 0x000fe20000000038 */
[-C--:B------:R-:W-:Y:S01]  /*5570*/  FFMA R85, R4, R23.reuse, R51 ;  /* 0x0000001704557223 */ /* 0x080fe20000000033 */
[----:B------:R-:W-:Y:S01]  /*5580*/  FFMA R3, R6, R23, R3 ;  /* 0x0000001706037223 */ /* 0x000fe20000000003 */
[-C--:B------:R-:W-:Y:S01]  /*5590*/  FFMA R81, R5, R39.reuse, R20 ;  /* 0x0000002705517223 */ /* 0x080fe20000000014 */
[-C--:B------:R-:W-:Y:S01]  /*55a0*/  FFMA R79, R28, R38.reuse, R79 ;  /* 0x000000261c4f7223 */ /* 0x080fe2000000004f */
[-C--:B------:R-:W-:Y:S01]  /*55b0*/  FFMA R83, R30, R38.reuse, R83 ;  /* 0x000000261e537223 */ /* 0x080fe20000000053 */
[----:B------:R-:W-:Y:S01]  /*55c0*/  FFMA R56, R31, R38, R56 ;  /* 0x000000261f387223 */ /* 0x000fe20000000038 */
[----:B------:R-:W5:Y:S01]  /*55d0*/  LDS.128 R20, [R62+UR8+0x1300] ;  /* 0x001300083e147984 */ /* 0x000f620008000c00 */
[-C--:B------:R-:W-:Y:S01]  /*55e0*/  FFMA R79, R4, R39.reuse, R79 ;  /* 0x00000027044f7223 */ /* 0x080fe2000000004f */
[-C--:B------:R-:W-:Y:S01]  /*55f0*/  FFMA R83, R6, R39.reuse, R83 ;  /* 0x0000002706537223 */ /* 0x080fe20000000053 */
[----:B------:R-:W-:-:S02]  /*5600*/  FFMA R56, R7, R39, R56 ;  /* 0x0000002707387223 */ /* 0x000fc40000000038 */
[----:B------:R-:W5:Y:S01]  /*5610*/  LDS.128 R4, [R62+UR8+0x1400] ;  /* 0x001400083e047984 */ /* 0x000f620008000c00 */
[C---:B-1----:R-:W-:Y:S01]  /*5620*/  FFMA R58, R12.reuse, R33, R58 ;  /* 0x000000210c3a7223 */ /* 0x042fe2000000003a */
[C---:B------:R-:W-:Y:S01]  /*5630*/  FFMA R89, R12.reuse, R32, R89 ;  /* 0x000000200c597223 */ /* 0x040fe20000000059 */
[C---:B------:R-:W-:Y:S01]  /*5640*/  FFMA R91, R12.reuse, R34, R91 ;  /* 0x000000220c5b7223 */ /* 0x040fe2000000005b */
[----:B------:R-:W-:Y:S01]  /*5650*/  FFMA R60, R12, R35, R60 ;  /* 0x000000230c3c7223 */ /* 0x000fe2000000003c */
[C---:B--2---:R-:W-:Y:S01]  /*5660*/  FFMA R17, R13.reuse, R25, R58 ;  /* 0x000000190d117223 */ /* 0x044fe2000000003a */
[----:B------:R-:W-:Y:S01]  /*5670*/  FFMA R89, R24, R13, R89 ;  /* 0x0000000d18597223 */ /* 0x000fe20000000059 */
[C---:B------:R-:W-:Y:S01]  /*5680*/  FFMA R91, R13.reuse, R26, R91 ;  /* 0x0000001a0d5b7223 */ /* 0x040fe2000000005b */
[----:B------:R-:W-:Y:S01]  /*5690*/  FFMA R60, R13, R27, R60 ;  /* 0x0000001b0d3c7223 */ /* 0x000fe2000000003c */
[----:B---3--:R-:W-:Y:S01]  /*56a0*/  FFMA R12, R40, R33, R95 ;  /* 0x00000021280c7223 */ /* 0x008fe2000000005f */
[----:B------:R-:W-:Y:S01]  /*56b0*/  FFMA R93, R32, R40, R93 ;  /* 0x00000028205d7223 */ /* 0x000fe2000000005d */
[C---:B------:R-:W-:Y:S01]  /*56c0*/  FFMA R97, R40.reuse, R34, R97 ;  /* 0x0000002228617223 */ /* 0x040fe20000000061 */
[----:B------:R-:W-:Y:S01]  /*56d0*/  FFMA R64, R40, R35, R64 ;  /* 0x0000002328407223 */ /* 0x000fe20000000040 */
[C---:B------:R-:W-:Y:S01]  /*56e0*/  FFMA R40, R25.reuse, R41, R12 ;  /* 0x0000002919287223 */ /* 0x040fe2000000000c */
[----:B----4-:R-:W-:Y:S01]  /*56f0*/  FFMA R12, R14, R45, R17 ;  /* 0x0000002d0e0c7223 */ /* 0x010fe20000000011 */
[----:B------:R-:W-:Y:S01]  /*5700*/  FFMA R93, R24, R41, R93 ;  /* 0x00000029185d7223 */ /* 0x000fe2000000005d */
[----:B------:R-:W1:Y:S01]  /*5710*/  LDS.128 R16, [R62+UR8+0x1500] ;  /* 0x001500083e107984 */ /* 0x000e620008000c00 */
[----:B-----5:R-:W-:Y:S01]  /*5720*/  FFMA R28, R8, R33, R57 ;  /* 0x00000021081c7223 */ /* 0x020fe20000000039 */
[----:B------:R-:W-:Y:S01]  /*5730*/  FFMA R55, R32, R8, R55 ;  /* 0x0000000820377223 */ /* 0x000fe20000000037 */
[C---:B------:R-:W-:Y:S01]  /*5740*/  FFMA R53, R8.reuse, R34, R53 ;  /* 0x0000002208357223 */ /* 0x040fe20000000035 */
[----:B------:R-:W-:Y:S01]  /*5750*/  FFMA R48, R8, R35, R48 ;  /* 0x0000002308307223 */ /* 0x000fe20000000030 */
[-C--:B------:R-:W-:Y:S01]  /*5760*/  FFMA R8, R25, R9.reuse, R28 ;  /* 0x0000000919087223 */ /* 0x080fe2000000001c */
[-C--:B------:R-:W-:Y:S01]  /*5770*/  FFMA R55, R24, R9.reuse, R55 ;  /* 0x0000000918377223 */ /* 0x080fe20000000037 */
[----:B------:R-:W2:Y:S01]  /*5780*/  LDS.128 R28, [R62+UR8+0x1600] ;  /* 0x001600083e1c7984 */ /* 0x000ea20008000c00 */
[-C--:B------:R-:W-:Y:S01]  /*5790*/  FFMA R53, R26, R9.reuse, R53 ;  /* 0x000000091a357223 */ /* 0x080fe20000000035 */
[----:B------:R-:W-:Y:S01]  /*57a0*/  FFMA R48, R27, R9, R48 ;  /* 0x000000091b307223 */ /* 0x000fe20000000030 */
        /* <DEDUP_REMOVED lines=13> */
[----:B------:R-:W3:Y:S01]  /*5880*/  LDS.128 R36, [R62+UR8+0x1700] ;  /* 0x001700083e247984 */ /* 0x000ee20008000c00 */
[-C--:B------:R-:W-:Y:S01]  /*5890*/  FFMA R55, R44, R22.reuse, R55 ;  /* 0x000000162c377223 */ /* 0x080fe20000000037 */
[-C--:B------:R-:W-:Y:S01]  /*58a0*/  FFMA R20, R45, R22.reuse, R20 ;  /* 0x000000162d147223 */ /* 0x080fe20000000014 */
[----:B------:R-:W-:Y:S01]  /*58b0*/  FFMA R21, R46, R22, R63 ;  /* 0x000000162e157223 */ /* 0x000fe2000000003f */
[----:B------:R-:W-:Y:S01]  /*58c0*/  FFMA R65, R32, R4, R65 ;  /* 0x0000000420417223 */ /* 0x000fe20000000041 */
[C---:B------:R-:W-:Y:S01]  /*58d0*/  FFMA R71, R4.reuse, R34, R71 ;  /* 0x0000002204477223 */ /* 0x040fe20000000047 */
[----:B------:R-:W-:Y:S01]  /*58e0*/  FFMA R52, R4, R35, R52 ;  /* 0x0000002304347223 */ /* 0x000fe20000000034 */
[----:B------:R-:W-:Y:S01]  /*58f0*/  FFMA R22, R47, R22, R50 ;  /* 0x000000162f167223 */ /* 0x000fe20000000032 */
[-C--:B------:R-:W-:Y:S01]  /*5900*/  FFMA R4, R25, R5.reuse, R48 ;  /* 0x0000000519047223 */ /* 0x080fe20000000030 */
[-C--:B------:R-:W-:Y:S01]  /*5910*/  FFMA R65, R24, R5.reuse, R65 ;  /* 0x0000000518417223 */ /* 0x080fe20000000041 */
[----:B------:R-:W4:Y:S01]  /*5920*/  LDS.128 R48, [R67+0x1180] ;  /* 0x0011800043307984 */ /* 0x000f220000000c00 */
[-C--:B------:R-:W-:Y:S01]  /*5930*/  FFMA R57, R26, R5.reuse, R71 ;  /* 0x000000051a397223 */ /* 0x080fe20000000047 */
[----:B------:R-:W-:Y:S01]  /*5940*/  FFMA R52, R27, R5, R52 ;  /* 0x000000051b347223 */ /* 0x000fe20000000034 */
        /* <DEDUP_REMOVED lines=10> */
[----:B------:R-:W-:Y:S01]  /*59f0*/  FFMA R64, R27, R41, R64 ;  /* 0x000000291b407223 */ /* 0x000fe20000000040 */
[----:B--2---:R-:W-:Y:S01]  /*5a00*/  FFMA R85, R32, R28, R85 ;  /* 0x0000001c20557223 */ /* 0x004fe20000000055 */
[C---:B------:R-:W-:Y:S01]  /*5a10*/  FFMA R52, R28.reuse, R33, R87 ;  /* 0x000000211c347223 */ /* 0x040fe20000000057 */
[C---:B------:R-:W-:Y:S01]  /*5a20*/  FFMA R3, R28.reuse, R34, R3 ;  /* 0x000000221c037223 */ /* 0x040fe20000000003 */
[----:B------:R-:W-:Y:S01]  /*5a30*/  FFMA R28, R28, R35, R2 ;  /* 0x000000231c1c7223 */ /* 0x000fe20000000002 */
[C---:B------:R-:W-:Y:S01]  /*5a40*/  FFMA R13, R44.reuse, R14, R89 ;  /* 0x0000000e2c0d7223 */ /* 0x040fe20000000059 */
[-C--:B------:R-:W-:Y:S01]  /*5a50*/  FFMA R41, R44, R42.reuse, R93 ;  /* 0x0000002a2c297223 */ /* 0x080fe2000000005d */
[-C--:B------:R-:W-:Y:S01]  /*5a60*/  FFMA R40, R45, R42.reuse, R40 ;  /* 0x0000002a2d287223 */ /* 0x080fe20000000028 */
[----:B------:R-:W-:Y:S01]  /*5a70*/  FFMA R28, R27, R29, R28 ;  /* 0x0000001d1b1c7223 */ /* 0x000fe2000000001c */
[----:B------:R-:W-:Y:S01]  /*5a80*/  FFMA R89, R46, R42, R97 ;  /* 0x0000002a2e597223 */ /* 0x000fe20000000061 */
[C---:B------:R-:W-:Y:S01]  /*5a90*/  FFMA R91, R14.reuse, R46, R91 ;  /* 0x0000002e0e5b7223 */ /* 0x040fe2000000005b */
[C---:B------:R-:W-:Y:S01]  /*5aa0*/  FFMA R42, R47.reuse, R42, R64 ;  /* 0x0000002a2f2a7223 */ /* 0x040fe20000000040 */
[----:B------:R-:W-:Y:S01]  /*5ab0*/  FFMA R14, R14, R47, R60 ;  /* 0x0000002f0e0e7223 */ /* 0x000fe2000000003c */
[----:B------:R-:W-:Y:S01]  /*5ac0*/  FFMA R64, R47, R30, R28 ;  /* 0x0000001e2f407223 */ /* 0x000fe2000000001c */
[-C--:B------:R-:W-:Y:S01]  /*5ad0*/  FFMA R73, R24, R17.reuse, R73 ;  /* 0x0000001118497223 */ /* 0x080fe20000000049 */
[-C--:B------:R-:W-:Y:S01]  /*5ae0*/  FFMA R59, R26, R17.reuse, R77 ;  /* 0x000000111a3b7223 */ /* 0x080fe2000000004d */
[----:B------:R-:W-:Y:S01]  /*5af0*/  FFMA R54, R27, R17, R54 ;  /* 0x000000111b367223 */ /* 0x000fe20000000036 */
[----:B---3--:R-:W-:Y:S01]  /*5b00*/  FFMA R79, R32, R36, R79 ;  /* 0x00000024204f7223 */ /* 0x008fe2000000004f */
[C---:B------:R-:W-:Y:S01]  /*5b10*/  FFMA R28, R36.reuse, R33, R81 ;  /* 0x00000021241c7223 */ /* 0x040fe20000000051 */
[C---:B------:R-:W-:Y:S01]  /*5b20*/  FFMA R83, R36.reuse, R34, R83 ;  /* 0x0000002224537223 */ /* 0x040fe20000000053 */
[----:B------:R-:W-:Y:S01]  /*5b30*/  FFMA R56, R36, R35, R56 ;  /* 0x0000002324387223 */ /* 0x000fe20000000038 */
[C---:B------:R-:W-:Y:S01]  /*5b40*/  FFMA R79, R24.reuse, R37, R79 ;  /* 0x00000025184f7223 */ /* 0x040fe2000000004f */
[-C--:B------:R-:W-:Y:S01]  /*5b50*/  FFMA R85, R24, R29.reuse, R85 ;  /* 0x0000001d18557223 */ /* 0x080fe20000000055 */
[CC--:B------:R-:W-:Y:S01]  /*5b60*/  FFMA R2, R25.reuse, R29.reuse, R52 ;  /* 0x0000001d19027223 */ /* 0x0c0fe20000000034 */
[C---:B------:R-:W-:Y:S01]  /*5b70*/  FFMA R3, R26.reuse, R29, R3 ;  /* 0x0000001d1a037223 */ /* 0x040fe20000000003 */
[-C--:B------:R-:W-:Y:S01]  /*5b80*/  FFMA R28, R25, R37.reuse, R28 ;  /* 0x00000025191c7223 */ /* 0x080fe2000000001c */
[-C--:B------:R-:W-:Y:S01]  /*5b90*/  FFMA R83, R26, R37.reuse, R83 ;  /* 0x000000251a537223 */ /* 0x080fe20000000053 */
[----:B------:R-:W-:Y:S01]  /*5ba0*/  FFMA R56, R27, R37, R56 ;  /* 0x000000251b387223 */ /* 0x000fe20000000038 */
[----:B----4-:R-:W-:Y:S01]  /*5bb0*/  FFMA R93, R48, R15, R13 ;  /* 0x0000000f305d7223 */ /* 0x010fe2000000000d */
[C---:B------:R-:W-:Y:S01]  /*5bc0*/  FFMA R58, R15.reuse, R49, R12 ;  /* 0x000000310f3a7223 */ /* 0x040fe2000000000c */
[C---:B------:R-:W-:Y:S01]  /*5bd0*/  FFMA R91, R15.reuse, R50, R91 ;  /* 0x000000320f5b7223 */ /* 0x040fe2000000005b */
[----:B------:R-:W-:Y:S01]  /*5be0*/  FFMA R60, R15, R51, R14 ;  /* 0x000000330f3c7223 */ /* 0x000fe2000000000e */
[----:B------:R-:W-:Y:S01]  /*5bf0*/  LDS.128 R24, [R62+UR8+0x1010] ;  /* 0x001010083e187984 */ /* 0x000fe20008000c00 */
[-C--:B------:R-:W-:Y:S01]  /*5c00*/  FFMA R17, R44, R18.reuse, R73 ;  /* 0x000000122c117223 */ /* 0x080fe20000000049 */
[-C--:B------:R-:W-:Y:S01]  /*5c10*/  FFMA R16, R45, R18.reuse, R16 ;  /* 0x000000122d107223 */ /* 0x080fe20000000010 */
[----:B------:R-:W-:Y:S01]  /*5c20*/  FFMA R59, R46, R18, R59 ;  /* 0x000000122e3b7223 */ /* 0x000fe2000000003b */
[----:B------:R-:W1:Y:S01]  /*5c30*/  LDS.128 R32, [R67+0x1200] ;  /* 0x0012000043207984 */ /* 0x000e620000000c00 */
[C---:B------:R-:W-:Y:S01]  /*5c40*/  FFMA R65, R44.reuse, R38, R79 ;  /* 0x000000262c417223 */ /* 0x040fe2000000004f */
[----:B------:R-:W-:Y:S01]  /*5c50*/  FFMA R18, R47, R18, R54 ;  /* 0x000000122f127223 */ /* 0x000fe20000000036 */
[-C--:B------:R-:W-:Y:S01]  /*5c60*/  FFMA R29, R44, R30.reuse, R85 ;  /* 0x0000001e2c1d7223 */ /* 0x080fe20000000055 */
[----:B------:R-:W2:Y:S01]  /*5c70*/  LDS.128 R12, [R62+UR8+0x1110] ;  /* 0x001110083e0c7984 */ /* 0x000ea20008000c00 */
[CC--:B------:R-:W-:Y:S01]  /*5c80*/  FFMA R2, R45.reuse, R30.reuse, R2 ;  /* 0x0000001e2d027223 */ /* 0x0c0fe20000000002 */
[C---:B------:R-:W-:Y:S01]  /*5c90*/  FFMA R3, R46.reuse, R30, R3 ;  /* 0x0000001e2e037223 */ /* 0x040fe20000000003 */
        /* <DEDUP_REMOVED lines=14> */
[----:B------:R-:W5:Y:S01]  /*5d80*/  LDS.128 R4, [R62+UR8+0x1210] ;  /* 0x001210083e047984 */ /* 0x000f620008000c00 */
[-C--:B------:R-:W-:Y:S01]  /*5d90*/  FFMA R73, R49, R39.reuse, R36 ;  /* 0x0000002731497223 */ /* 0x080fe20000000024 */
[-C--:B------:R-:W-:Y:S01]  /*5da0*/  FFMA R79, R50, R39.reuse, R79 ;  /* 0x00000027324f7223 */ /* 0x080fe2000000004f */
[C---:B------:R-:W-:Y:S01]  /*5db0*/  FFMA R56, R51.reuse, R39, R56 ;  /* 0x0000002733387223 */ /* 0x040fe20000000038 */
[-C--:B------:R-:W-:Y:S01]  /*5dc0*/  FFMA R41, R48, R43.reuse, R41 ;  /* 0x0000002b30297223 */ /* 0x080fe20000000029 */
[----:B------:R-:W5:Y:S01]  /*5dd0*/  LDS.128 R36, [R62+UR8+0x1310] ;  /* 0x001310083e247984 */ /* 0x000f620008000c00 */
[-C--:B------:R-:W-:Y:S01]  /*5de0*/  FFMA R42, R51, R43.reuse, R42 ;  /* 0x0000002b332a7223 */ /* 0x080fe2000000002a */
[CC--:B------:R-:W-:Y:S01]  /*5df0*/  FFMA R95, R49.reuse, R43.reuse, R40 ;  /* 0x0000002b315f7223 */ /* 0x0c0fe20000000028 */
[----:B------:R-:W-:Y:S01]  /*5e00*/  FFMA R89, R50, R43, R89 ;  /* 0x0000002b32597223 */ /* 0x000fe20000000059 */
        /* <DEDUP_REMOVED lines=8> */
[-C--:B------:R-:W-:Y:S01]  /*5e90*/  FFMA R57, R48, R31.reuse, R29 ;  /* 0x0000001f30397223 */ /* 0x080fe2000000001d */
[----:B------:R-:W-:Y:S01]  /*5ea0*/  FFMA R59, R49, R31, R2 ;  /* 0x0000001f313b7223 */ /* 0x000fe20000000002 */
[C---:B-1----:R-:W-:Y:S01]  /*5eb0*/  FFMA R93, R24.reuse, R32, R93 ;  /* 0x00000020185d7223 */ /* 0x042fe2000000005d */
[C---:B------:R-:W-:Y:S01]  /*5ec0*/  FFMA R58, R24.reuse, R33, R58 ;  /* 0x00000021183a7223 */ /* 0x040fe2000000003a */
[C---:B------:R-:W-:Y:S01]  /*5ed0*/  FFMA R19, R24.reuse, R34, R91 ;  /* 0x0000002218137223 */ /* 0x040fe2000000005b */
[-C--:B------:R-:W-:Y:S01]  /*5ee0*/  FFMA R60, R24, R35.reuse, R60 ;  /* 0x00000023183c7223 */ /* 0x080fe2000000003c */
[----:B--2---:R-:W-:Y:S01]  /*5ef0*/  FFMA R21, R32, R12, R41 ;  /* 0x0000000c20157223 */ /* 0x004fe20000000029 */
[C---:B------:R-:W-:Y:S01]  /*5f00*/  FFMA R18, R12.reuse, R35, R42 ;  /* 0x000000230c127223 */ /* 0x040fe2000000002a */
[C---:B------:R-:W-:Y:S01]  /*5f10*/  FFMA R16, R12.reuse, R33, R95 ;  /* 0x000000210c107223 */ /* 0x040fe2000000005f */
[----:B------:R-:W-:Y:S01]  /*5f20*/  FFMA R89, R12, R34, R89 ;  /* 0x000000220c597223 */ /* 0x000fe20000000059 */
[----:B------:R-:W1:Y:S01]  /*5f30*/  LDS.128 R40, [R62+UR8+0x1410] ;  /* 0x001410083e287984 */ /* 0x000e620008000c00 */
[-C--:B------:R-:W-:Y:S01]  /*5f40*/  FFMA R3, R50, R31.reuse, R3 ;  /* 0x0000001f32037223 */ /* 0x080fe20000000003 */
[----:B------:R-:W-:Y:S01]  /*5f50*/  FFMA R2, R51, R31, R64 ;  /* 0x0000001f33027223 */ /* 0x000fe20000000040 */
[C---:B---3--:R-:W-:Y:S01]  /*5f60*/  FFMA R91, R44.reuse, R25, R93 ;  /* 0x000000192c5b7223 */ /* 0x048fe2000000005d */
[C---:B------:R-:W-:Y:S01]  /*5f70*/  FFMA R17, R25.reuse, R45, R58 ;  /* 0x0000002d19117223 */ /* 0x040fe2000000003a */
[C---:B------:R-:W-:Y:S01]  /*5f80*/  FFMA R19, R25.reuse, R46, R19 ;  /* 0x0000002e19137223 */ /* 0x040fe20000000013 */
[----:B------:R-:W-:Y:S01]  /*5f90*/  FFMA R60, R25, R47, R60 ;  /* 0x0000002f193c7223 */ /* 0x000fe2000000003c */
[-C--:B------:R-:W-:Y:S01]  /*5fa0*/  FFMA R21, R44, R13.reuse, R21 ;  /* 0x0000000d2c157223 */ /* 0x080fe20000000015 */
[-C--:B------:R-:W-:Y:S01]  /*5fb0*/  FFMA R12, R45, R13.reuse, R16 ;  /* 0x0000000d2d0c7223 */ /* 0x080fe20000000010 */
[-C--:B------:R-:W-:Y:S01]  /*5fc0*/  FFMA R25, R46, R13.reuse, R89 ;  /* 0x0000000d2e197223 */ /* 0x080fe20000000059 */
[----:B------:R-:W-:Y:S01]  /*5fd0*/  FFMA R18, R47, R13, R18 ;  /* 0x0000000d2f127223 */ /* 0x000fe20000000012 */
[-C--:B----4-:R-:W-:Y:S01]  /*5fe0*/  FFMA R13, R8, R14.reuse, R21 ;  /* 0x0000000e080d7223 */ /* 0x090fe20000000015 */
[-C--:B------:R-:W-:Y:S01]  /*5ff0*/  FFMA R12, R9, R14.reuse, R12 ;  /* 0x0000000e090c7223 */ /* 0x080fe2000000000c */
[----:B------:R-:W-:Y:S01]  /*6000*/  FFMA R25, R10, R14, R25 ;  /* 0x0000000e0a197223 */ /* 0x000fe20000000019 */
[C---:B------:R-:W-:Y:S01]  /*6010*/  FFMA R24, R26.reuse, R9, R17 ;  /* 0x000000091a187223 */ /* 0x040fe20000000011 */
[----:B------:R-:W-:Y:S01]  /*6020*/  FFMA R89, R26, R10, R19 ;  /* 0x0000000a1a597223 */ /* 0x000fe20000000013 */
[----:B------:R-:W-:Y:S01]  /*6030*/  FFMA R14, R11, R14, R18 ;  /* 0x0000000e0b0e7223 */ /* 0x000fe20000000012 */
[----:B-----5:R-:W-:Y:S01]  /*6040*/  FFMA R83, R32, R4, R83 ;  /* 0x0000000420537223 */ /* 0x020fe20000000053 */
[----:B------:R-:W2:Y:S01]  /*6050*/  LDS.128 R16, [R62+UR8+0x1510] ;  /* 0x001510083e107984 */ /* 0x000ea20008000c00 */
[C---:B------:R-:W-:Y:S01]  /*6060*/  FFMA R20, R4.reuse, R33, R85 ;  /* 0x0000002104147223 */ /* 0x040fe20000000055 */
[C---:B------:R-:W-:Y:S01]  /*6070*/  FFMA R87, R4.reuse, R34, R87 ;  /* 0x0000002204577223 */ /* 0x040fe20000000057 */
[----:B------:R-:W-:Y:S01]  /*6080*/  FFMA R30, R4, R35, R30 ;  /* 0x00000023041e7223 */ /* 0x000fe2000000001e */
[-C--:B------:R-:W-:Y:S01]  /*6090*/  FFMA R83, R44, R5.reuse, R83 ;  /* 0x000000052c537223 */ /* 0x080fe20000000053 */
[-C--:B------:R-:W-:Y:S01]  /*60a0*/  FFMA R4, R45, R5.reuse, R20 ;  /* 0x000000052d047223 */ /* 0x080fe20000000014 */
[-C--:B------:R-:W-:Y:S01]  /*60b0*/  FFMA R87, R46, R5.reuse, R87 ;  /* 0x000000052e577223 */ /* 0x080fe20000000057 */
[----:B------:R-:W-:Y:S01]  /*60c0*/  FFMA R30, R47, R5, R30 ;  /* 0x000000052f1e7223 */ /* 0x000fe2000000001e */
[----:B------:R-:W3:Y:S01]  /*60d0*/  LDS.128 R20, [R62+UR8+0x1610] ;  /* 0x001610083e147984 */ /* 0x000ee20008000c00 */
[-C--:B------:R-:W-:Y:S01]  /*60e0*/  FFMA R5, R8, R6.reuse, R83 ;  /* 0x0000000608057223 */ /* 0x080fe20000000053 */
[-C--:B------:R-:W-:Y:S01]  /*60f0*/  FFMA R4, R9, R6.reuse, R4 ;  /* 0x0000000609047223 */ /* 0x080fe20000000004 */
[-C--:B------:R-:W-:Y:S01]  /*6100*/  FFMA R83, R10, R6.reuse, R87 ;  /* 0x000000060a537223 */ /* 0x080fe20000000057 */
[----:B------:R-:W-:Y:S01]  /*6110*/  FFMA R6, R11, R6, R30 ;  /* 0x000000060b067223 */ /* 0x000fe2000000001e */
[C---:B------:R-:W-:Y:S01]  /*6120*/  FFMA R30, R36.reuse, R33, R77 ;  /* 0x00000021241e7223 */ /* 0x040fe2000000004d */
[----:B------:R-:W-:Y:S01]  /*6130*/  FFMA R28, R36, R35, R28 ;  /* 0x00000023241c7223 */ /* 0x000fe2000000001c */
[----:B------:R-:W-:Y:S01]  /*6140*/  FFMA R75, R32, R36, R75 ;  /* 0x00000024204b7223 */ /* 0x000fe2000000004b */
[----:B------:R-:W-:Y:S01]  /*6150*/  FFMA R81, R36, R34, R81 ;  /* 0x0000002224517223 */ /* 0x000fe20000000051 */
[-C--:B------:R-:W-:Y:S01]  /*6160*/  FFMA R36, R45, R37.reuse, R30 ;  /* 0x000000252d247223 */ /* 0x080fe2000000001e */
[-C--:B------:R-:W-:Y:S01]  /*6170*/  FFMA R48, R47, R37.reuse, R28 ;  /* 0x000000252f307223 */ /* 0x080fe2000000001c */
[-C--:B------:R-:W-:Y:S01]  /*6180*/  FFMA R75, R44, R37.reuse, R75 ;  /* 0x000000252c4b7223 */ /* 0x080fe2000000004b */
[----:B------:R-:W4:Y:S01]  /*6190*/  LDS.128 R28, [R62+UR8+0x1710] ;  /* 0x001710083e1c7984 */ /* 0x000f220008000c00 */
[----:B------:R-:W-:Y:S01]  /*61a0*/  FFMA R81, R46, R37, R81 ;  /* 0x000000252e517223 */ /* 0x000fe20000000051 */
[-C--:B------:R-:W-:Y:S01]  /*61b0*/  FFMA R36, R9, R38.reuse, R36 ;  /* 0x0000002609247223 */ /* 0x080fe20000000024 */
[----:B------:R-:W-:Y:S01]  /*61c0*/  FFMA R37, R8, R38, R75 ;  /* 0x0000002608257223 */ /* 0x000fe2000000004b */
[----:B-1----:R-:W-:Y:S01]  /*61d0*/  FFMA R63, R32, R40, R63 ;  /* 0x00000028203f7223 */ /* 0x002fe2000000003f */
[-C--:B------:R-:W-:Y:S01]  /*61e0*/  FFMA R75, R10, R38.reuse, R81 ;  /* 0x000000260a4b7223 */ /* 0x080fe20000000051 */
        /* <DEDUP_REMOVED lines=8> */
[----:B------:R-:W1:Y:S01]  /*6270*/  LDS.128 R48, [R67+0x1380] ;  /* 0x0013800043307984 */ /* 0x000e620000000c00 */
[-C--:B------:R-:W-:Y:S01]  /*6280*/  FFMA R63, R8, R42.reuse, R63 ;  /* 0x0000002a083f7223 */ /* 0x080fe2000000003f */
[-C--:B------:R-:W-:Y:S01]  /*6290*/  FFMA R40, R9, R42.reuse, R40 ;  /* 0x0000002a09287223 */ /* 0x080fe20000000028 */
        /* <DEDUP_REMOVED lines=19> */
[----:B------:R-:W-:Y:S01]  /*63d0*/  FFMA R26, R26, R11, R60 ;  /* 0x0000000b1a1a7223 */ /* 0x000fe2000000003c */
[-C--:B------:R-:W-:Y:S01]  /*63e0*/  FFMA R3, R44, R21.reuse, R57 ;  /* 0x000000152c037223 */ /* 0x080fe20000000039 */
[-C--:B------:R-:W-:Y:S01]  /*63f0*/  FFMA R2, R45, R21.reuse, R52 ;  /* 0x000000152d027223 */ /* 0x080fe20000000034 */
[----:B------:R-:W-:Y:S01]  /*6400*/  FFMA R20, R47, R21, R20 ;  /* 0x000000152f147223 */ /* 0x000fe20000000014 */
[----:B----4-:R-:W-:Y:S01]  /*6410*/  FFMA R65, R32, R28, R65 ;  /* 0x0000001c20417223 */ /* 0x010fe20000000041 */
[C---:B------:R-:W-:Y:S01]  /*6420*/  FFMA R79, R28.reuse, R34, R79 ;  /* 0x000000221c4f7223 */ /* 0x040fe2000000004f */
[C---:B------:R-:W-:Y:S01]  /*6430*/  FFMA R56, R28.reuse, R35, R56 ;  /* 0x000000231c387223 */ /* 0x040fe20000000038 */
[----:B------:R-:W-:Y:S01]  /*6440*/  FFMA R60, R11, R22, R20 ;  /* 0x000000160b3c7223 */ /* 0x000fe20000000014 */
[----:B------:R-:W-:Y:S01]  /*6450*/  FFMA R20, R28, R33, R73 ;  /* 0x000000211c147223 */ /* 0x000fe20000000049 */
[-C--:B------:R-:W-:Y:S01]  /*6460*/  FFMA R65, R44, R29.reuse, R65 ;  /* 0x0000001d2c417223 */ /* 0x080fe20000000041 */
[C---:B------:R-:W-:Y:S01]  /*6470*/  FFMA R79, R46.reuse, R29, R79 ;  /* 0x0000001d2e4f7223 */ /* 0x040fe2000000004f */
[----:B------:R-:W-:Y:S01]  /*6480*/  FFMA R53, R46, R21, R53 ;  /* 0x000000152e357223 */ /* 0x000fe20000000035 */
        /* <DEDUP_REMOVED lines=9> */
[----:B------:R-:W-:Y:S01]  /*6520*/  LDS.128 R32, [R62+UR8+0x1020] ;  /* 0x001020083e207984 */ /* 0x000fe20008000c00 */
[-C--:B-1----:R-:W-:Y:S01]  /*6530*/  FFMA R85, R48, R15.reuse, R13 ;  /* 0x0000000f30557223 */ /* 0x082fe2000000000d */
[-C--:B------:R-:W-:Y:S01]  /*6540*/  FFMA R87, R49, R15.reuse, R12 ;  /* 0x0000000f31577223 */ /* 0x080fe2000000000c */
[-C--:B------:R-:W-:Y:S01]  /*6550*/  FFMA R93, R50, R15.reuse, R25 ;  /* 0x0000000f325d7223 */ /* 0x080fe20000000019 */
[----:B------:R-:W1:Y:S01]  /*6560*/  LDS.128 R44, [R67+0x1400] ;  /* 0x00140000432c7984 */ /* 0x000e620000000c00 */
[----:B------:R-:W-:Y:S01]  /*6570*/  FFMA R58, R51, R15, R14 ;  /* 0x0000000f333a7223 */ /* 0x000fe2000000000e */
[-C--:B------:R-:W-:Y:S01]  /*6580*/  FFMA R79, R48, R7.reuse, R5 ;  /* 0x00000007304f7223 */ /* 0x080fe20000000005 */
[-C--:B------:R-:W-:Y:S01]  /*6590*/  FFMA R81, R49, R7.reuse, R4 ;  /* 0x0000000731517223 */ /* 0x080fe20000000004 */
[----:B------:R-:W2:Y:S01]  /*65a0*/  LDS.128 R8, [R62+UR8+0x1120] ;  /* 0x001120083e087984 */ /* 0x000ea20008000c00 */
[-C--:B------:R-:W-:Y:S01]  /*65b0*/  FFMA R83, R50, R7.reuse, R83 ;  /* 0x0000000732537223 */ /* 0x080fe20000000053 */
[----:B------:R-:W-:Y:S01]  /*65c0*/  FFMA R20, R51, R7, R6 ;  /* 0x0000000733147223 */ /* 0x000fe20000000006 */
[C---:B------:R-:W-:Y:S01]  /*65d0*/  FFMA R91, R48.reuse, R27, R91 ;  /* 0x0000001b305b7223 */ /* 0x040fe2000000005b */
[----:B------:R-:W3:Y:S01]  /*65e0*/  LDS.128 R52, [R67+0x1480] ;  /* 0x0014800043347984 */ /* 0x000ee20000000c00 */
[C---:B------:R-:W-:Y:S01]  /*65f0*/  FFMA R22, R27.reuse, R49, R24 ;  /* 0x000000311b167223 */ /* 0x040fe20000000018 */
[C---:B------:R-:W-:Y:S01]  /*6600*/  FFMA R89, R27.reuse, R50, R89 ;  /* 0x000000321b597223 */ /* 0x040fe20000000059 */
[----:B------:R-:W-:Y:S01]  /*6610*/  FFMA R26, R27, R51, R26 ;  /* 0x000000331b1a7223 */ /* 0x000fe2000000001a */
[----:B------:R-:W4:Y:S01]  /*6620*/  LDS.128 R12, [R62+UR8+0x1220] ;  /* 0x001220083e0c7984 */ /* 0x000f220008000c00 */
[C---:B------:R-:W-:Y:S01]  /*6630*/  FFMA R69, R48.reuse, R43, R63 ;  /* 0x0000002b30457223 */ /* 0x040fe2000000003f */
[-C--:B------:R-:W-:Y:S01]  /*6640*/  FFMA R25, R48, R39.reuse, R37 ;  /* 0x0000002730197223 */ /* 0x080fe20000000025 */
[CC--:B------:R-:W-:Y:S01]  /*6650*/  FFMA R27, R49.reuse, R39.reuse, R36 ;  /* 0x00000027311b7223 */ /* 0x0c0fe20000000024 */
[----:B------:R-:W5:Y:S01]  /*6660*/  LDS.128 R4, [R67+0x1500] ;  /* 0x0015000043047984 */ /* 0x000f620000000c00 */
[----:B------:R-:W-:Y:S01]  /*6670*/  FFMA R77, R50, R39, R75 ;  /* 0x00000027324d7223 */ /* 0x000fe2000000004b */
[C---:B------:R-:W-:Y:S01]  /*6680*/  FFMA R71, R49.reuse, R43, R40 ;  /* 0x0000002b31477223 */ /* 0x040fe20000000028 */
[CC--:B------:R-:W-:Y:S01]  /*6690*/  FFMA R61, R48.reuse, R19.reuse, R61 ;  /* 0x00000013303d7223 */ /* 0x0c0fe2000000003d */
[C---:B------:R-:W-:Y:S01]  /*66a0*/  FFMA R57, R49.reuse, R19, R16 ;  /* 0x0000001331397223 */ /* 0x040fe20000000010 */
[CC--:B------:R-:W-:Y:S01]  /*66b0*/  FFMA R3, R48.reuse, R23.reuse, R3 ;  /* 0x0000001730037223 */ /* 0x0c0fe20000000003 */
[C---:B------:R-:W-:Y:S01]  /*66c0*/  FFMA R63, R49.reuse, R23, R2 ;  /* 0x00000017313f7223 */ /* 0x040fe20000000002 */
[-C--:B------:R-:W-:Y:S01]  /*66d0*/  FFMA R73, R48, R31.reuse, R73 ;  /* 0x0000001f30497223 */ /* 0x080fe20000000049 */
[-C--:B------:R-:W-:Y:S01]  /*66e0*/  FFMA R49, R49, R31.reuse, R28 ;  /* 0x0000001f31317223 */ /* 0x080fe2000000001c */
[CC--:B------:R-:W-:Y:S01]  /*66f0*/  FFMA R75, R50.reuse, R31.reuse, R29 ;  /* 0x0000001f324b7223 */ /* 0x0c0fe2000000001d */
[C---:B------:R-:W-:Y:S01]  /*6700*/  FFMA R48, R51.reuse, R31, R30 ;  /* 0x0000001f33307223 */ /* 0x040fe2000000001e */
[C---:B------:R-:W-:Y:S01]  /*6710*/  FFMA R24, R51.reuse, R39, R38 ;  /* 0x0000002733187223 */ /* 0x040fe20000000026 */
[----:B------:R-:W5:Y:S01]  /*6720*/  LDS.128 R28, [R62+UR8+0x1320] ;  /* 0x001320083e1c7984 */ /* 0x000f620008000c00 */
[CC--:B------:R-:W-:Y:S01]  /*6730*/  FFMA R59, R50.reuse, R19.reuse, R17 ;  /* 0x00000013323b7223 */ /* 0x0c0fe20000000011 */
[C---:B------:R-:W-:Y:S01]  /*6740*/  FFMA R56, R51.reuse, R19, R18 ;  /* 0x0000001333387223 */ /* 0x040fe20000000012 */
[CC--:B------:R-:W-:Y:S01]  /*6750*/  FFMA R65, R50.reuse, R23.reuse, R21 ;  /* 0x0000001732417223 */ /* 0x0c0fe20000000015 */
[----:B------:R-:W5:Y:S01]  /*6760*/  LDS.128 R36, [R62+UR8+0x1420] ;  /* 0x001420083e247984 */ /* 0x000f620008000c00 */
[C---:B------:R-:W-:Y:S01]  /*6770*/  FFMA R2, R51.reuse, R23, R60 ;  /* 0x0000001733027223 */ /* 0x040fe2000000003c */
[-C--:B------:R-:W-:Y:S01]  /*6780*/  FFMA R41, R50, R43.reuse, R41 ;  /* 0x0000002b32297223 */ /* 0x080fe20000000029 */
[----:B------:R-:W-:Y:S01]  /*6790*/  FFMA R42, R51, R43, R42 ;  /* 0x0000002b332a7223 */ /* 0x000fe2000000002a */
        /* <DEDUP_REMOVED lines=9> */
[C---:B------:R-:W-:Y:S01]  /*6830*/  FFMA R19, R52.reuse, R9, R85 ;  /* 0x0000000934137223 */ /* 0x040fe20000000055 */
[----:B------:R-:W-:Y:S01]  /*6840*/  FFMA R91, R52, R33, R91 ;  /* 0x00000021345b7223 */ /* 0x000fe2000000005b */
[C---:B------:R-:W-:Y:S01]  /*6850*/  FFMA R89, R33.reuse, R54, R89 ;  /* 0x0000003621597223 */ /* 0x040fe20000000059 */
[----:B------:R-:W-:Y:S01]  /*6860*/  FFMA R26, R33, R55, R26 ;  /* 0x00000037211a7223 */ /* 0x000fe2000000001a */
[----:B----4-:R-:W-:Y:S01]  /*6870*/  FFMA R79, R44, R12, R79 ;  /* 0x0000000c2c4f7223 */ /* 0x010fe2000000004f */
[C---:B------:R-:W-:Y:S01]  /*6880*/  FFMA R22, R12.reuse, R45, R81 ;  /* 0x0000002d0c167223 */ /* 0x040fe20000000051 */
[----:B------:R-:W-:Y:S01]  /*6890*/  FFMA R83, R12, R46, R83 ;  /* 0x0000002e0c537223 */ /* 0x000fe20000000053 */
[-C--:B------:R-:W-:Y:S01]  /*68a0*/  FFMA R8, R53, R9.reuse, R16 ;  /* 0x0000000935087223 */ /* 0x080fe20000000010 */
[-C--:B------:R-:W-:Y:S01]  /*68b0*/  FFMA R33, R54, R9.reuse, R93 ;  /* 0x0000000936217223 */ /* 0x080fe2000000005d */
[----:B------:R-:W-:Y:S01]  /*68c0*/  FFMA R58, R55, R9, R58 ;  /* 0x00000009373a7223 */ /* 0x000fe2000000003a */
[----:B------:R-:W-:Y:S01]  /*68d0*/  FFMA R20, R12, R47, R20 ;  /* 0x0000002f0c147223 */ /* 0x000fe20000000014 */
[----:B-----5:R-:W-:Y:S01]  /*68e0*/  FFMA R32, R34, R5, R17 ;  /* 0x0000000522207223 */ /* 0x020fe20000000011 */
[C---:B------:R-:W-:Y:S01]  /*68f0*/  FFMA R9, R4.reuse, R10, R19 ;  /* 0x0000000a04097223 */ /* 0x040fe20000000013 */
[----:B------:R-:W-:Y:S01]  /*6900*/  FFMA R85, R4, R34, R91 ;  /* 0x0000002204557223 */ /* 0x000fe2000000005b */
[C---:B------:R-:W-:Y:S01]  /*6910*/  FFMA R87, R34.reuse, R6, R89 ;  /* 0x0000000622577223 */ /* 0x040fe20000000059 */
[----:B------:R-:W1:Y:S01]  /*6920*/  LDS.128 R16, [R62+UR8+0x1520] ;  /* 0x001520083e107984 */ /* 0x000e620008000c00 */
[----:B------:R-:W-:Y:S01]  /*6930*/  FFMA R34, R34, R7, R26 ;  /* 0x0000000722227223 */ /* 0x000fe2000000001a */
[-C--:B------:R-:W-:Y:S01]  /*6940*/  FFMA R79, R52, R13.reuse, R79 ;  /* 0x0000000d344f7223 */ /* 0x080fe2000000004f */
[-C--:B------:R-:W-:Y:S01]  /*6950*/  FFMA R12, R53, R13.reuse, R22 ;  /* 0x0000000d350c7223 */ /* 0x080fe20000000016 */
[-C--:B------:R-:W-:Y:S01]  /*6960*/  FFMA R83, R54, R13.reuse, R83 ;  /* 0x0000000d36537223 */ /* 0x080fe20000000053 */
[----:B------:R-:W-:Y:S01]  /*6970*/  FFMA R26, R55, R13, R20 ;  /* 0x0000000d371a7223 */ /* 0x000fe20000000014 */
[-C--:B------:R-:W-:Y:S01]  /*6980*/  FFMA R79, R4, R14.reuse, R79 ;  /* 0x0000000e044f7223 */ /* 0x080fe2000000004f */
[----:B------:R-:W2:Y:S01]  /*6990*/  LDS.128 R20, [R62+UR8+0x1620] ;  /* 0x001620083e147984 */ /* 0x000ea20008000c00 */
[-C--:B------:R-:W-:Y:S01]  /*69a0*/  FFMA R12, R5, R14.reuse, R12 ;  /* 0x0000000e050c7223 */ /* 0x080fe2000000000c */
        /* <DEDUP_REMOVED lines=11> */
[----:B------:R-:W3:Y:S01]  /*6a60*/  LDS.128 R24, [R62+UR8+0x1720] ;  /* 0x001720083e187984 */ /* 0x000ee20008000c00 */
[-C--:B------:R-:W-:Y:S01]  /*6a70*/  FFMA R77, R4, R30.reuse, R77 ;  /* 0x0000001e044d7223 */ /* 0x080fe2000000004d */
        /* <DEDUP_REMOVED lines=12> */
[CC--:B------:R-:W-:Y:S01]  /*6b40*/  FFMA R37, R6.reuse, R38.reuse, R41 ;  /* 0x0000002606257223 */ /* 0x0c0fe20000000029 */
[----:B------:R-:W-:Y:S01]  /*6b50*/  FFMA R38, R7, R38, R42 ;  /* 0x0000002607267223 */ /* 0x000fe2000000002a */
[-C--:B------:R-:W-:Y:S01]  /*6b60*/  FFMA R8, R5, R10.reuse, R8 ;  /* 0x0000000a05087223 */ /* 0x080fe20000000008 */
[----:B------:R-:W4:Y:S01]  /*6b70*/  LDS.128 R40, [R67+0x1580] ;  /* 0x0015800043287984 */ /* 0x000f220000000c00 */
        /* <DEDUP_REMOVED lines=14> */
[-C--:B------:R-:W-:Y:S01]  /*6c60*/  FFMA R17, R4, R18.reuse, R61 ;  /* 0x0000001204117223 */ /* 0x080fe2000000003d */
        /* <DEDUP_REMOVED lines=8> */
[----:B---3--:R-:W-:Y:S01]  /*6cf0*/  FFMA R73, R44, R24, R73 ;  /* 0x000000182c497223 */ /* 0x008fe20000000049 */
        /* <DEDUP_REMOVED lines=10> */
[----:B------:R-:W-:Y:S01]  /*6da0*/  LDS.128 R44, [R62+UR8+0x1030] ;  /* 0x001030083e2c7984 */ /* 0x000fe20008000c00 */
[-C--:B------:R-:W-:Y:S01]  /*6db0*/  FFMA R61, R4, R26.reuse, R73 ;  /* 0x0000001a043d7223 */ /* 0x080fe20000000049 */
[-C--:B------:R-:W-:Y:S01]  /*6dc0*/  FFMA R58, R5, R26.reuse, R20 ;  /* 0x0000001a053a7223 */ /* 0x080fe20000000014 */
[-C--:B------:R-:W-:Y:S01]  /*6dd0*/  FFMA R73, R6, R26.reuse, R75 ;  /* 0x0000001a06497223 */ /* 0x080fe2000000004b */
[----:B------:R-:W1:Y:S01]  /*6de0*/  LDS.128 R48, [R67+0x1600] ;  /* 0x0016000043307984 */ /* 0x000e620000000c00 */
[----:B------:R-:W-:Y:S01]  /*6df0*/  FFMA R26, R7, R26, R22 ;  /* 0x0000001a071a7223 */ /* 0x000fe20000000016 */
[C---:B----4-:R-:W-:Y:S01]  /*6e00*/  FFMA R85, R40.reuse, R35, R85 ;  /* 0x0000002328557223 */ /* 0x050fe20000000055 */
[C---:B------:R-:W-:Y:S01]  /*6e10*/  FFMA R32, R35.reuse, R41, R32 ;  /* 0x0000002923207223 */ /* 0x040fe20000000020 */
[----:B------:R-:W2:Y:S01]  /*6e20*/  LDS.128 R52, [R67+0x1680] ;  /* 0x0016800043347984 */ /* 0x000ea20000000c00 */
[C---:B------:R-:W-:Y:S01]  /*6e30*/  FFMA R87, R35.reuse, R42, R87 ;  /* 0x0000002a23577223 */ /* 0x040fe20000000057 */
[----:B------:R-:W-:Y:S01]  /*6e40*/  FFMA R34, R35, R43, R34 ;  /* 0x0000002b23227223 */ /* 0x000fe20000000022 */
[-C--:B------:R-:W-:Y:S01]  /*6e50*/  FFMA R35, R40, R11.reuse, R9 ;  /* 0x0000000b28237223 */ /* 0x080fe20000000009 */
[----:B------:R-:W3:Y:S01]  /*6e60*/  LDS.128 R4, [R62+UR8+0x1130] ;  /* 0x001130083e047984 */ /* 0x000ee20008000c00 */
        /* <DEDUP_REMOVED lines=12> */
[----:B------:R-:W-:Y:S01]  /*6f30*/  FFMA R24, R43, R31, R30 ;  /* 0x0000001f2b187223 */ /* 0x000fe2000000001e */
[-C--:B------:R-:W-:Y:S01]  /*6f40*/  FFMA R69, R40, R39.reuse, R69 ;  /* 0x0000002728457223 */ /* 0x080fe20000000045 */
[----:B------:R-:W5:Y:S01]  /*6f50*/  LDS.128 R28, [R62+UR8+0x1330] ;  /* 0x001330083e1c7984 */ /* 0x000f620008000c00 */
[-C--:B------:R-:W-:Y:S01]  /*6f60*/  FFMA R63, R41, R39.reuse, R36 ;  /* 0x00000027293f7223 */ /* 0x080fe20000000024 */
[CC--:B------:R-:W-:Y:S01]  /*6f70*/  FFMA R65, R42.reuse, R39.reuse, R37 ;  /* 0x000000272a417223 */ /* 0x0c0fe20000000025 */
[----:B------:R-:W-:Y:S01]  /*6f80*/  FFMA R38, R43, R39, R38 ;  /* 0x000000272b267223 */ /* 0x000fe20000000026 */
[----:B------:R-:W-:Y:S01]  /*6f90*/  FFMA R71, R42, R19, R57 ;  /* 0x000000132a477223 */ /* 0x000fe20000000039 */
[C---:B------:R-:W-:Y:S01]  /*6fa0*/  FFMA R59, R41.reuse, R23, R2 ;  /* 0x00000017293b7223 */ /* 0x040fe20000000002 */
[CC--:B------:R-:W-:Y:S01]  /*6fb0*/  FFMA R37, R40.reuse, R19.reuse, R17 ;  /* 0x0000001328257223 */ /* 0x0c0fe20000000011 */
[----:B------:R-:W-:Y:S01]  /*6fc0*/  FFMA R39, R41, R19, R16 ;  /* 0x0000001329277223 */ /* 0x000fe20000000010 */
[-C--:B------:R-:W-:Y:S01]  /*6fd0*/  FFMA R57, R40, R23.reuse, R21 ;  /* 0x0000001728397223 */ /* 0x080fe20000000015 */
[-C--:B------:R-:W-:Y:S01]  /*6fe0*/  FFMA R3, R42, R23.reuse, R3 ;  /* 0x000000172a037223 */ /* 0x080fe20000000003 */
[C---:B------:R-:W-:Y:S01]  /*6ff0*/  FFMA R2, R43.reuse, R23, R56 ;  /* 0x000000172b027223 */ /* 0x040fe20000000038 */
[C---:B------:R-:W-:Y:S01]  /*7000*/  FFMA R36, R43.reuse, R19, R18 ;  /* 0x000000132b247223 */ /* 0x040fe20000000012 */
[-C--:B------:R-:W-:Y:S01]  /*7010*/  FFMA R61, R40, R27.reuse, R61 ;  /* 0x0000001b283d7223 */ /* 0x080fe2000000003d */
[-C--:B------:R-:W-:Y:S01]  /*7020*/  FFMA R40, R43, R27.reuse, R26 ;  /* 0x0000001b2b287223 */ /* 0x080fe2000000001a */
[-C--:B------:R-:W-:Y:S01]  /*7030*/  FFMA R73, R42, R27.reuse, R73 ;  /* 0x0000001b2a497223 */ /* 0x080fe20000000049 */
[----:B------:R-:W-:Y:S01]  /*7040*/  FFMA R41, R41, R27, R58 ;  /* 0x0000001b29297223 */ /* 0x000fe2000000003a */
[C---:B-1----:R-:W-:Y:S01]  /*7050*/  FFMA R32, R44.reuse, R49, R32 ;  /* 0x000000312c207223 */ /* 0x042fe20000000020 */
[C---:B------:R-:W-:Y:S01]  /*7060*/  FFMA R34, R44.reuse, R51, R34 ;  /* 0x000000332c227223 */ /* 0x040fe20000000022 */
[C---:B------:R-:W-:Y:S01]  /*7070*/  FFMA R85, R44.reuse, R48, R85 ;  /* 0x000000302c557223 */ /* 0x040fe20000000055 */
[----:B------:R-:W-:Y:S01]  /*7080*/  FFMA R87, R44, R50, R87 ;  /* 0x000000322c577223 */ /* 0x000fe20000000057 */
[C---:B--2---:R-:W-:Y:S01]  /*7090*/  FFMA R17, R45.reuse, R53, R32 ;  /* 0x000000352d117223 */ /* 0x044fe20000000020 */
[C---:B------:R-:W-:Y:S01]  /*70a0*/  FFMA R16, R45.reuse, R55, R34 ;  /* 0x000000372d107223 */ /* 0x040fe20000000022 */
[----:B------:R-:W-:Y:S01]  /*70b0*/  FFMA R85, R52, R45, R85 ;  /* 0x0000002d34557223 */ /* 0x000fe20000000055 */
[----:B------:R-:W-:Y:S01]  /*70c0*/  FFMA R19, R45, R54, R87 ;  /* 0x000000362d137223 */ /* 0x000fe20000000057 */
[----:B---3--:R-:W-:Y:S01]  /*70d0*/  FFMA R21, R48, R4, R35 ;  /* 0x0000000430157223 */ /* 0x008fe20000000023 */
[C---:B------:R-:W-:Y:S01]  /*70e0*/  FFMA R23, R4.reuse, R50, R33 ;  /* 0x0000003204177223 */ /* 0x040fe20000000021 */
[C---:B------:R-:W-:Y:S01]  /*70f0*/  FFMA R18, R4.reuse, R49, R89 ;  /* 0x0000003104127223 */ /* 0x040fe20000000059 */
[----:B------:R-:W1:Y:S01]  /*7100*/  LDS.128 R32, [R62+UR8+0x1430] ;  /* 0x001430083e207984 */ /* 0x000e620008000c00 */
[----:B------:R-:W-:Y:S01]  /*7110*/  FFMA R22, R4, R51, R22 ;  /* 0x0000003304167223 */ /* 0x000fe20000000016 */
[----:B----4-:R-:W-:Y:S01]  /*7120*/  FFMA R87, R8, R46, R85 ;  /* 0x0000002e08577223 */ /* 0x010fe20000000055 */
[C---:B------:R-:W-:Y:S01]  /*7130*/  FFMA R44, R46.reuse, R9, R17 ;  /* 0x000000092e2c7223 */ /* 0x040fe20000000011 */
[C---:B------:R-:W-:Y:S01]  /*7140*/  FFMA R85, R46.reuse, R10, R19 ;  /* 0x0000000a2e557223 */ /* 0x040fe20000000013 */
[----:B------:R-:W-:Y:S01]  /*7150*/  FFMA R4, R53, R5, R18 ;  /* 0x0000000535047223 */ /* 0x000fe20000000012 */
[----:B------:R-:W-:Y:S01]  /*7160*/  FFMA R46, R46, R11, R16 ;  /* 0x0000000b2e2e7223 */ /* 0x000fe20000000010 */
[-C--:B------:R-:W-:Y:S01]  /*7170*/  FFMA R21, R52, R5.reuse, R21 ;  /* 0x0000000534157223 */ /* 0x080fe20000000015 */
[----:B------:R-:W2:Y:S01]  /*7180*/  LDS.128 R16, [R62+UR8+0x1530] ;  /* 0x001530083e107984 */ /* 0x000ea20008000c00 */
        /* <DEDUP_REMOVED lines=28> */
[----:B------:R-:W4:Y:S01]  /*7350*/  LDS.128 R24, [R62+UR8+0x1730] ;  /* 0x001730083e187984 */ /* 0x000f220008000c00 */
[-C--:B------:R-:W-:Y:S01]  /*7360*/  FFMA R75, R8, R30.reuse, R75 ;  /* 0x0000001e084b7223 */ /* 0x080fe2000000004b */
[-C--:B------:R-:W-:Y:S01]  /*7370*/  FFMA R29, R10, R30.reuse, R43 ;  /* 0x0000001e0a1d7223 */ /* 0x080fe2000000002b */
[----:B------:R-:W-:Y:S01]  /*7380*/  FFMA R30, R11, R30, R42 ;  /* 0x0000001e0b1e7223 */ /* 0x000fe2000000002a */
[----:B-1----:R-:W-:Y:S01]  /*7390*/  FFMA R69, R48, R32, R69 ;  /* 0x0000002030457223 */ /* 0x002fe20000000045 */
        /* <DEDUP_REMOVED lines=11> */
[----:B--2---:R-:W-:Y:S01]  /*7450*/  FFMA R43, R48, R16, R37 ;  /* 0x00000010302b7223 */ /* 0x004fe20000000025 */
[C---:B------:R-:W-:Y:S01]  /*7460*/  FFMA R42, R16.reuse, R49, R39 ;  /* 0x00000031102a7223 */ /* 0x040fe20000000027 */
[C---:B------:R-:W-:Y:S01]  /*7470*/  FFMA R56, R16.reuse, R51, R36 ;  /* 0x0000003310387223 */ /* 0x040fe20000000024 */
[----:B------:R-:W-:Y:S01]  /*7480*/  FFMA R71, R16, R50, R71 ;  /* 0x0000003210477223 */ /* 0x000fe20000000047 */
[----:B------:R-:W1:Y:S01]  /*7490*/  LDS.128 R36, [R67+0x1780] ;  /* 0x0017800043247984 */ /* 0x000e620000000c00 */
[----:B------:R-:W-:-:S04]  /*74a0*/  DEPBAR.LE SB0, 0x0 ;  /* 0x000080000000791a */ /* 0x000fc80000000000 */
[-C--:B------:R-:W-:Y:S01]  /*74b0*/  FFMA R16, R53, R17.reuse, R42 ;  /* 0x0000001135107223 */ /* 0x080fe2000000002a */
[----:B------:R-:W-:Y:S01]  /*74c0*/  FFMA R43, R52, R17, R43 ;  /* 0x00000011342b7223 */ /* 0x000fe2000000002b */
[----:B---3--:R-:W-:Y:S01]  /*74d0*/  FFMA R57, R48, R20, R57 ;  /* 0x0000001430397223 */ /* 0x008fe20000000039 */
[C---:B------:R-:W-:Y:S01]  /*74e0*/  FFMA R42, R20.reuse, R49, R59 ;  /* 0x00000031142a7223 */ /* 0x040fe2000000003b */
[C---:B------:R-:W-:Y:S01]  /*74f0*/  FFMA R3, R20.reuse, R50, R3 ;  /* 0x0000003214037223 */ /* 0x040fe20000000003 */
[----:B------:R-:W-:Y:S01]  /*7500*/  FFMA R20, R20, R51, R2 ;  /* 0x0000003314147223 */ /* 0x000fe20000000002 */
[-C--:B------:R-:W-:Y:S01]  /*7510*/  FFMA R71, R54, R17.reuse, R71 ;  /* 0x0000001136477223 */ /* 0x080fe20000000047 */
[C---:B------:R-:W-:Y:S01]  /*7520*/  FFMA R56, R55.reuse, R17, R56 ;  /* 0x0000001137387223 */ /* 0x040fe20000000038 */
[-C--:B------:R-:W-:Y:S01]  /*7530*/  FFMA R65, R8, R18.reuse, R43 ;  /* 0x0000001208417223 */ /* 0x080fe2000000002b */
[-C--:B------:R-:W-:Y:S01]  /*7540*/  FFMA R20, R55, R21.reuse, R20 ;  /* 0x0000001537147223 */ /* 0x080fe20000000014 */
[-C--:B------:R-:W-:Y:S01]  /*7550*/  FFMA R16, R9, R18.reuse, R16 ;  /* 0x0000001209107223 */ /* 0x080fe20000000010 */
[-C--:B------:R-:W-:Y:S01]  /*7560*/  FFMA R17, R10, R18.reuse, R71 ;  /* 0x000000120a117223 */ /* 0x080fe20000000047 */
[C---:B------:R-:W-:Y:S01]  /*7570*/  FFMA R18, R11.reuse, R18, R56 ;  /* 0x000000120b127223 */ /* 0x040fe20000000038 */
[----:B------:R-:W-:Y:S01]  /*7580*/  FFMA R56, R11, R22, R20 ;  /* 0x000000160b387223 */ /* 0x000fe20000000014 */
[----:B------:R-:W-:Y:S01]  /*7590*/  FFMA R57, R52, R21, R57 ;  /* 0x0000001534397223 */ /* 0x000fe20000000039 */
[----:B----4-:R-:W-:Y:S01]  /*75a0*/  FFMA R20, R24, R49, R41 ;  /* 0x0000003118147223 */ /* 0x010fe20000000029 */
[CC--:B------:R-:W-:Y:S01]  /*75b0*/  FFMA R2, R53.reuse, R21.reuse, R42 ;  /* 0x0000001535027223 */ /* 0x0c0fe2000000002a */
[----:B------:R-:W-:Y:S01]  /*75c0*/  FFMA R3, R54, R21, R3 ;  /* 0x0000001536037223 */ /* 0x000fe20000000003 */
[C---:B------:R-:W-:Y:S01]  /*75d0*/  FFMA R73, R24.reuse, R50, R73 ;  /* 0x0000003218497223 */ /* 0x040fe20000000049 */
[----:B------:R-:W-:Y:S01]  /*75e0*/  FFMA R40, R24, R51, R40 ;  /* 0x0000003318287223 */ /* 0x000fe20000000028 */
[----:B------:R-:W-:Y:S01]  /*75f0*/  FFMA R61, R48, R24, R61 ;  /* 0x00000018303d7223 */ /* 0x000fe2000000003d */
[----:B------:R-:W-:Y:S01]  /*7600*/  BAR.SYNC.DEFER_BLOCKING 0x0 ;  /* 0x0000000000007b1d */ /* 0x000fe20000010000 */
[-C--:B------:R-:W-:Y:S01]  /*7610*/  FFMA R20, R53, R25.reuse, R20 ;  /* 0x0000001935147223 */ /* 0x080fe20000000014 */
        /* <DEDUP_REMOVED lines=10> */
[-C--:B-1----:R-:W-:Y:S01]  /*76c0*/  FFMA R91, R36, R7.reuse, R5 ;  /* 0x00000007245b7223 */ /* 0x082fe20000000005 */
[-C--:B------:R-:W-:Y:S01]  /*76d0*/  FFMA R93, R37, R7.reuse, R4 ;  /* 0x00000007255d7223 */ /* 0x080fe20000000004 */
[-C--:B------:R-:W-:Y:S01]  /*76e0*/  FFMA R95, R38, R7.reuse, R45 ;  /* 0x00000007265f7223 */ /* 0x080fe2000000002d */
[----:B------:R-:W-:Y:S01]  /*76f0*/  FFMA R58, R39, R7, R6 ;  /* 0x00000007273a7223 */ /* 0x000fe20000000006 */
[----:B------:R-:W-:Y:S01]  /*7700*/  FFMA R89, R47, R38, R85 ;  /* 0x000000262f597223 */ /* 0x000fe20000000055 */
[-C--:B------:R-:W-:Y:S01]  /*7710*/  FFMA R81, R36, R15.reuse, R13 ;  /* 0x0000000f24517223 */ /* 0x080fe2000000000d */
[-C--:B------:R-:W-:Y:S01]  /*7720*/  FFMA R83, R37, R15.reuse, R12 ;  /* 0x0000000f25537223 */ /* 0x080fe2000000000c */
[-C--:B------:R-:W-:Y:S01]  /*7730*/  FFMA R85, R38, R15.reuse, R79 ;  /* 0x0000000f26557223 */ /* 0x080fe2000000004f */
[----:B------:R-:W-:Y:S01]  /*7740*/  FFMA R20, R39, R15, R14 ;  /* 0x0000000f27147223 */ /* 0x000fe2000000000e */
[-C--:B------:R-:W-:Y:S01]  /*7750*/  FFMA R75, R36, R31.reuse, R75 ;  /* 0x0000001f244b7223 */ /* 0x080fe2000000004b */
[----:B------:R-:W-:Y:S01]  /*7760*/  LDS.128 R40, [R62+UR8+0x1800] ;  /* 0x001800083e287984 */ /* 0x000fe20008000c00 */
[-C--:B------:R-:W-:Y:S01]  /*7770*/  FFMA R25, R37, R31.reuse, R28 ;  /* 0x0000001f25197223 */ /* 0x080fe2000000001c */
[-C--:B------:R-:W-:Y:S01]  /*7780*/  FFMA R79, R38, R31.reuse, R29 ;  /* 0x0000001f264f7223 */ /* 0x080fe2000000001d */
[----:B------:R-:W-:Y:S01]  /*7790*/  FFMA R24, R39, R31, R30 ;  /* 0x0000001f27187223 */ /* 0x000fe2000000001e */
[----:B------:R-:W1:Y:S01]  /*77a0*/  LDS.128 R48, [R67+0x1800] ;  /* 0x0018000043307984 */ /* 0x000e620000000c00 */
[C---:B------:R-:W-:Y:S01]  /*77b0*/  FFMA R26, R47.reuse, R39, R46 ;  /* 0x000000272f1a7223 */ /* 0x040fe2000000002e */
[C---:B------:R-:W-:Y:S01]  /*77c0*/  FFMA R87, R36.reuse, R47, R87 ;  /* 0x0000002f24577223 */ /* 0x040fe20000000057 */
[----:B------:R-:W-:Y:S01]  /*77d0*/  FFMA R22, R47, R37, R44 ;  /* 0x000000252f167223 */ /* 0x000fe2000000002c */
[----:B------:R-:W2:Y:S01]  /*77e0*/  LDS.128 R52, [R67+0x1880] ;  /* 0x0018800043347984 */ /* 0x000ea20000000c00 */
[-C--:B------:R-:W-:Y:S01]  /*77f0*/  FFMA R61, R36, R35.reuse, R33 ;  /* 0x00000023243d7223 */ /* 0x080fe20000000021 */
[-C--:B------:R-:W-:Y:S01]  /*7800*/  FFMA R69, R37, R35.reuse, R32 ;  /* 0x0000002325457223 */ /* 0x080fe20000000020 */
[-C--:B------:R-:W-:Y:S01]  /*7810*/  FFMA R71, R38, R35.reuse, R63 ;  /* 0x0000002326477223 */ /* 0x080fe2000000003f */
[----:B------:R-:W3:Y:S01]  /*7820*/  LDS.128 R8, [R62+UR8+0x1900] ;  /* 0x001900083e087984 */ /* 0x000ee20008000c00 */
[----:B------:R-:W-:Y:S01]  /*7830*/  FFMA R46, R39, R35, R34 ;  /* 0x00000023272e7223 */ /* 0x000fe20000000022 */
[-C--:B------:R-:W-:Y:S01]  /*7840*/  FFMA R65, R36, R19.reuse, R65 ;  /* 0x0000001324417223 */ /* 0x080fe20000000041 */
[-C--:B------:R-:W-:Y:S01]  /*7850*/  FFMA R45, R37, R19.reuse, R16 ;  /* 0x00000013252d7223 */ /* 0x080fe20000000010 */
[----:B------:R-:W4:Y:S01]  /*7860*/  LDS.128 R4, [R67+0x1900] ;  /* 0x0019000043047984 */ /* 0x000f220000000c00 */
[-C--:B------:R-:W-:Y:S01]  /*7870*/  FFMA R59, R38, R19.reuse, R17 ;  /* 0x00000013263b7223 */ /* 0x080fe20000000011 */
[----:B------:R-:W-:Y:S01]  /*7880*/  FFMA R44, R39, R19, R18 ;  /* 0x00000013272c7223 */ /* 0x000fe20000000012 */
[-C--:B------:R-:W-:Y:S01]  /*7890*/  FFMA R57, R37, R23.reuse, R2 ;  /* 0x0000001725397223 */ /* 0x080fe20000000002 */
[----:B------:R-:W5:Y:S01]  /*78a0*/  LDS.128 R12, [R62+UR8+0x1a00] ;  /* 0x001a00083e0c7984 */ /* 0x000f620008000c00 */
[-C--:B------:R-:W-:Y:S01]  /*78b0*/  FFMA R47, R36, R23.reuse, R21 ;  /* 0x00000017242f7223 */ /* 0x080fe20000000015 */
[-C--:B------:R-:W-:Y:S01]  /*78c0*/  FFMA R3, R38, R23.reuse, R3 ;  /* 0x0000001726037223 */ /* 0x080fe20000000003 */
[----:B------:R-:W-:Y:S01]  /*78d0*/  FFMA R2, R39, R23, R56 ;  /* 0x0000001727027223 */ /* 0x000fe20000000038 */
[----:B------:R-:W5:Y:S01]  /*78e0*/  LDS.128 R28, [R62+UR8+0x1b00] ;  /* 0x001b00083e1c7984 */ /* 0x000f620008000c00 */
[-C--:B------:R-:W-:Y:S01]  /*78f0*/  FFMA R63, R36, R27.reuse, R73 ;  /* 0x0000001b243f7223 */ /* 0x080fe20000000049 */
[-C--:B------:R-:W-:Y:S01]  /*7900*/  FFMA R73, R37, R27.reuse, R60 ;  /* 0x0000001b25497223 */ /* 0x080fe2000000003c */
[-C--:B------:R-:W-:Y:S01]  /*7910*/  FFMA R77, R38, R27.reuse, R77 ;  /* 0x0000001b264d7223 */ /* 0x080fe2000000004d */
[----:B------:R-:W5:Y:S01]  /*7920*/  LDS.128 R32, [R62+UR8+0x1c00] ;  /* 0x001c00083e207984 */ /* 0x000f620008000c00 */
        /* <DEDUP_REMOVED lines=9> */
[----:B---3--:R-:W-:Y:S01]  /*79c0*/  FFMA R16, R8, R49, R93 ;  /* 0x0000003108107223 */ /* 0x008fe2000000005d */
[----:B------:R-:W-:Y:S01]  /*79d0*/  FFMA R91, R48, R8, R91 ;  /* 0x00000008305b7223 */ /* 0x000fe2000000005b */
[C---:B------:R-:W-:Y:S01]  /*79e0*/  FFMA R95, R8.reuse, R50, R95 ;  /* 0x00000032085f7223 */ /* 0x040fe2000000005f */
[----:B------:R-:W-:Y:S01]  /*79f0*/  FFMA R58, R8, R51, R58 ;  /* 0x00000033083a7223 */ /* 0x000fe2000000003a */
[----:B----4-:R-:W-:Y:S01]  /*7a00*/  FFMA R89, R4, R42, R87 ;  /* 0x0000002a04597223 */ /* 0x010fe20000000057 */
[C---:B------:R-:W-:Y:S01]  /*7a10*/  FFMA R8, R53.reuse, R9, R16 ;  /* 0x0000000935087223 */ /* 0x040fe20000000010 */
[C---:B------:R-:W-:Y:S01]  /*7a20*/  FFMA R40, R42.reuse, R5, R17 ;  /* 0x000000052a287223 */ /* 0x040fe20000000011 */
[----:B------:R-:W-:Y:S01]  /*7a30*/  FFMA R87, R42, R6, R19 ;  /* 0x000000062a577223 */ /* 0x000fe20000000013 */
[----:B-----5:R-:W-:Y:S01]  /*7a40*/  FFMA R81, R48, R12, R81 ;  /* 0x0000000c30517223 */ /* 0x020fe20000000051 */
[----:B------:R-:W1:Y:S01]  /*7a50*/  LDS.128 R16, [R62+UR8+0x1d00] ;  /* 0x001d00083e107984 */ /* 0x000e620008000c00 */
[C---:B------:R-:W-:Y:S01]  /*7a60*/  FFMA R22, R12.reuse, R49, R83 ;  /* 0x000000310c167223 */ /* 0x040fe20000000053 */
        /* <DEDUP_REMOVED lines=19> */
[----:B------:R-:W3:Y:S01]  /*7ba0*/  LDS.128 R24, [R62+UR8+0x1f00] ;  /* 0x001f00083e187984 */ /* 0x000ee20008000c00 */
[----:B------:R-:W-:Y:S01]  /*7bb0*/  FFMA R79, R54, R29, R79 ;  /* 0x0000001d364f7223 */ /* 0x000fe2000000004f */
[-C--:B------:R-:W-:Y:S01]  /*7bc0*/  FFMA R28, R5, R30.reuse, R28 ;  /* 0x0000001e051c7223 */ /* 0x080fe2000000001c */
[----:B------:R-:W-:Y:S01]  /*7bd0*/  FFMA R75, R4, R30, R75 ;  /* 0x0000001e044b7223 */ /* 0x000fe2000000004b */
[----:B------:R-:W-:Y:S01]  /*7be0*/  FFMA R61, R48, R32, R61 ;  /* 0x00000020303d7223 */ /* 0x000fe2000000003d */
        /* <DEDUP_REMOVED lines=8> */
[----:B------:R-:W4:Y:S01]  /*7c70*/  LDS.128 R36, [R67+0x1980] ;  /* 0x0019800043247984 */ /* 0x000f220000000c00 */
[----:B------:R-:W-:Y:S01]  /*7c80*/  FFMA R46, R55, R33, R46 ;  /* 0x00000021372e7223 */ /* 0x000fe2000000002e */
[-C--:B------:R-:W-:Y:S01]  /*7c90*/  FFMA R61, R4, R34.reuse, R61 ;  /* 0x00000022043d7223 */ /* 0x080fe2000000003d */
        /* <DEDUP_REMOVED lines=23> */
[----:B------:R-:W-:Y:S01]  /*7e10*/  FFMA R41, R52, R9, R91 ;  /* 0x0000000934297223 */ /* 0x000fe2000000005b */
[----:B---3--:R-:W-:Y:S01]  /*7e20*/  FFMA R63, R48, R24, R63 ;  /* 0x00000018303f7223 */ /* 0x008fe2000000003f */
[C---:B------:R-:W-:Y:S01]  /*7e30*/  FFMA R77, R24.reuse, R50, R77 ;  /* 0x00000032184d7223 */ /* 0x040fe2000000004d */
[-C--:B------:R-:W-:Y:S01]  /*7e40*/  FFMA R60, R7, R22.reuse, R20 ;  /* 0x00000016073c7223 */ /* 0x080fe20000000014 */
[C---:B------:R-:W-:Y:S01]  /*7e50*/  FFMA R20, R24.reuse, R49, R73 ;  /* 0x0000003118147223 */ /* 0x040fe20000000049 */
[----:B------:R-:W-:Y:S01]  /*7e60*/  FFMA R56, R24, R51, R56 ;  /* 0x0000003318387223 */ /* 0x000fe20000000038 */
[-C--:B------:R-:W-:Y:S01]  /*7e70*/  FFMA R95, R54, R9.reuse, R95 ;  /* 0x00000009365f7223 */ /* 0x080fe2000000005f */
        /* <DEDUP_REMOVED lines=14> */
[-C--:B------:R-:W-:Y:S01]  /*7f60*/  FFMA R65, R4, R26.reuse, R63 ;  /* 0x0000001a04417223 */ /* 0x080fe2000000003f */
[-C--:B------:R-:W-:Y:S01]  /*7f70*/  FFMA R56, R5, R26.reuse, R20 ;  /* 0x0000001a05387223 */ /* 0x080fe20000000014 */
[-C--:B------:R-:W-:Y:S01]  /*7f80*/  FFMA R77, R6, R26.reuse, R77 ;  /* 0x0000001a064d7223 */ /* 0x080fe2000000004d */
[----:B------:R-:W-:Y:S01]  /*7f90*/  FFMA R64, R7, R26, R22 ;  /* 0x0000001a07407223 */ /* 0x000fe20000000016 */
[----:B------:R-:W2:Y:S01]  /*7fa0*/  LDS.128 R52, [R67+0x1a80] ;  /* 0x001a800043347984 */ /* 0x000ea20000000c00 */
[-C--:B----4-:R-:W-:Y:S01]  /*7fb0*/  FFMA R91, R36, R11.reuse, R41 ;  /* 0x0000000b245b7223 */ /* 0x090fe20000000029 */
        /* <DEDUP_REMOVED lines=14> */
[----:B------:R-:W-:Y:S01]  /*80a0*/  FFMA R26, R43, R39, R42 ;  /* 0x000000272b1a7223 */ /* 0x000fe2000000002a */
[----:B------:R-:W5:Y:S01]  /*80b0*/  LDS.128 R28, [R62+UR8+0x1b10] ;  /* 0x001b10083e1c7984 */ /* 0x000f620008000c00 */
[-C--:B------:R-:W-:Y:S01]  /*80c0*/  FFMA R63, R36, R35.reuse, R61 ;  /* 0x00000023243f7223 */ /* 0x080fe2000000003d */
[-C--:B------:R-:W-:Y:S01]  /*80d0*/  FFMA R69, R37, R35.reuse, R32 ;  /* 0x0000002325457223 */ /* 0x080fe20000000020 */
[-C--:B------:R-:W-:Y:S01]  /*80e0*/  FFMA R71, R38, R35.reuse, R33 ;  /* 0x0000002326477223 */ /* 0x080fe20000000021 */
[----:B------:R-:W-:Y:S01]  /*80f0*/  FFMA R42, R39, R35, R34 ;  /* 0x00000023272a7223 */ /* 0x000fe20000000022 */
[----:B------:R-:W-:Y:S01]  /*8100*/  FFMA R22, R43, R37, R40 ;  /* 0x000000252b167223 */ /* 0x000fe20000000028 */
[----:B------:R-:W5:Y:S01]  /*8110*/  LDS.128 R32, [R62+UR8+0x1c10] ;  /* 0x001c10083e207984 */ /* 0x000f620008000c00 */
[CC--:B------:R-:W-:Y:S01]  /*8120*/  FFMA R41, R36.reuse, R19.reuse, R17 ;  /* 0x0000001324297223 */ /* 0x0c0fe20000000011 */
[----:B------:R-:W-:Y:S01]  /*8130*/  FFMA R57, R37, R19, R16 ;  /* 0x0000001325397223 */ /* 0x000fe20000000010 */
[----:B------:R-:W-:Y:S01]  /*8140*/  FFMA R89, R36, R43, R89 ;  /* 0x0000002b24597223 */ /* 0x000fe20000000059 */
[----:B------:R-:W-:Y:S01]  /*8150*/  FFMA R87, R43, R38, R87 ;  /* 0x000000262b577223 */ /* 0x000fe20000000057 */
[-C--:B------:R-:W-:Y:S01]  /*8160*/  FFMA R61, R38, R19.reuse, R59 ;  /* 0x00000013263d7223 */ /* 0x080fe2000000003b */
[----:B------:R-:W-:Y:S01]  /*8170*/  FFMA R40, R39, R19, R18 ;  /* 0x0000001327287223 */ /* 0x000fe20000000012 */
        /* <DEDUP_REMOVED lines=8> */
[-C--:B------:R-:W-:Y:S01]  /*8200*/  FFMA R65, R36, R27.reuse, R65 ;  /* 0x0000001b24417223 */ /* 0x080fe20000000041 */
        /* <DEDUP_REMOVED lines=14> */
[C---:B------:R-:W-:Y:S01]  /*82f0*/  FFMA R22, R12.reuse, R49, R83 ;  /* 0x000000310c167223 */ /* 0x040fe20000000053 */
[C---:B------:R-:W-:Y:S01]  /*8300*/  FFMA R85, R12.reuse, R50, R85 ;  /* 0x000000320c557223 */ /* 0x040fe20000000055 */
        /* <DEDUP_REMOVED lines=58> */
[C---:B------:R-:W-:Y:S01]  /*86b0*/  FFMA R58, R55.reuse, R5, R58 ;  /* 0x00000005373a7223 */ /* 0x040fe2000000003a */
[-C--:B------:R-:W-:Y:S01]  /*86c0*/  FFMA R20, R55, R21.reuse, R20 ;  /* 0x0000001537147223 */ /* 0x080fe20000000014 */
[-C--:B------:R-:W-:Y:S01]  /*86d0*/  FFMA R43, R52, R21.reuse, R43 ;  /* 0x00000015342b7223 */ /* 0x080fe2000000002b */
[-C--:B------:R-:W-:Y:S01]  /*86e0*/  FFMA R45, R8, R6.reuse, R45 ;  /* 0x00000006082d7223 */ /* 0x080fe2000000002d */
[-C--:B------:R-:W-:Y:S01]  /*86f0*/  FFMA R4, R9, R6.reuse, R4 ;  /* 0x0000000609047223 */ /* 0x080fe20000000004 */
[-C--:B------:R-:W-:Y:S01]  /*8700*/  FFMA R5, R10, R6.reuse, R95 ;  /* 0x000000060a057223 */ /* 0x080fe2000000005f */
[C---:B------:R-:W-:Y:S01]  /*8710*/  FFMA R6, R11.reuse, R6, R58 ;  /* 0x000000060b067223 */ /* 0x040fe2000000003a */
[----:B------:R-:W-:Y:S01]  /*8720*/  FFMA R58, R11, R22, R20 ;  /* 0x000000160b3a7223 */ /* 0x000fe20000000014 */
[CC--:B------:R-:W-:Y:S01]  /*8730*/  FFMA R2, R53.reuse, R21.reuse, R40 ;  /* 0x0000001535027223 */ /* 0x0c0fe20000000028 */
[----:B------:R-:W-:Y:S01]  /*8740*/  FFMA R3, R54, R21, R3 ;  /* 0x0000001536037223 */ /* 0x000fe20000000003 */
[----:B---3--:R-:W-:Y:S01]  /*8750*/  FFMA R65, R48, R24, R65 ;  /* 0x0000001830417223 */ /* 0x008fe20000000041 */
[C---:B------:R-:W-:Y:S01]  /*8760*/  FFMA R20, R24.reuse, R49, R73 ;  /* 0x0000003118147223 */ /* 0x040fe20000000049 */
[C---:B------:R-:W-:Y:S01]  /*8770*/  FFMA R77, R24.reuse, R50, R77 ;  /* 0x00000032184d7223 */ /* 0x040fe2000000004d */
[----:B------:R-:W-:Y:S01]  /*8780*/  FFMA R56, R24, R51, R56 ;  /* 0x0000003318387223 */ /* 0x000fe20000000038 */
[----:B------:R-:W-:Y:S01]  /*8790*/  FFMA R21, R8, R22, R43 ;  /* 0x0000001608157223 */ /* 0x000fe2000000002b */
[----:B------:R-:W-:Y:S01]  /*87a0*/  LDS.128 R48, [R67+0x1c00] ;  /* 0x001c000043307984 */ /* 0x000fe20000000c00 */
[-C--:B------:R-:W-:Y:S01]  /*87b0*/  FFMA R65, R52, R25.reuse, R65 ;  /* 0x0000001934417223 */ /* 0x080fe20000000041 */
[-C--:B------:R-:W-:Y:S01]  /*87c0*/  FFMA R20, R53, R25.reuse, R20 ;  /* 0x0000001935147223 */ /* 0x080fe20000000014 */
[-C--:B------:R-:W-:Y:S01]  /*87d0*/  FFMA R77, R54, R25.reuse, R77 ;  /* 0x00000019364d7223 */ /* 0x080fe2000000004d */
[----:B------:R-:W1:Y:S01]  /*87e0*/  LDS.128 R40, [R62+UR8+0x1820] ;  /* 0x001820083e287984 */ /* 0x000e620008000c00 */
[----:B------:R-:W-:Y:S01]  /*87f0*/  FFMA R56, R55, R25, R56 ;  /* 0x0000001937387223 */ /* 0x000fe20000000038 */
[-C--:B------:R-:W-:Y:S01]  /*8800*/  FFMA R79, R8, R26.reuse, R65 ;  /* 0x0000001a084f7223 */ /* 0x080fe20000000041 */
[-C--:B------:R-:W-:Y:S01]  /*8810*/  FFMA R60, R9, R26.reuse, R20 ;  /* 0x0000001a093c7223 */ /* 0x080fe20000000014 */
[----:B------:R-:W2:Y:S01]  /*8820*/  LDS.128 R52, [R67+0x1c80] ;  /* 0x001c800043347984 */ /* 0x000ea20000000c00 */
[-C--:B------:R-:W-:Y:S01]  /*8830*/  FFMA R97, R10, R26.reuse, R77 ;  /* 0x0000001a0a617223 */ /* 0x080fe2000000004d */
[----:B------:R-:W-:Y:S01]  /*8840*/  FFMA R64, R11, R26, R56 ;  /* 0x0000001a0b407223 */ /* 0x000fe20000000038 */
[-C--:B----4-:R-:W-:Y:S01]  /*8850*/  FFMA R91, R36, R7.reuse, R45 ;  /* 0x00000007245b7223 */ /* 0x090fe2000000002d */
[-C--:B------:R-:W-:Y:S01]  /*8860*/  FFMA R93, R37, R7.reuse, R4 ;  /* 0x00000007255d7223 */ /* 0x080fe20000000004 */
[-C--:B------:R-:W-:Y:S01]  /*8870*/  FFMA R95, R38, R7.reuse, R5 ;  /* 0x00000007265f7223 */ /* 0x080fe20000000005 */
[----:B------:R-:W-:Y:S01]  /*8880*/  FFMA R26, R39, R7, R6 ;  /* 0x00000007271a7223 */ /* 0x000fe20000000006 */
[-C--:B------:R-:W-:Y:S01]  /*8890*/  FFMA R2, R9, R22.reuse, R2 ;  /* 0x0000001609027223 */ /* 0x080fe20000000002 */
[----:B------:R-:W-:Y:S01]  /*88a0*/  FFMA R3, R10, R22, R3 ;  /* 0x000000160a037223 */ /* 0x000fe20000000003 */
[----:B------:R-:W3:Y:S01]  /*88b0*/  LDS.128 R4, [R67+0x1d00] ;  /* 0x001d000043047984 */ /* 0x000ee20000000c00 */
[-C--:B------:R-:W-:Y:S01]  /*88c0*/  FFMA R25, R36, R15.reuse, R81 ;  /* 0x0000000f24197223 */ /* 0x080fe20000000051 */
[-C--:B------:R-:W-:Y:S01]  /*88d0*/  FFMA R83, R37, R15.reuse, R12 ;  /* 0x0000000f25537223 */ /* 0x080fe2000000000c */
[-C--:B------:R-:W-:Y:S01]  /*88e0*/  FFMA R85, R38, R15.reuse, R13 ;  /* 0x0000000f26557223 */ /* 0x080fe2000000000d */
[----:B------:R-:W4:Y:S01]  /*88f0*/  LDS.128 R8, [R62+UR8+0x1920] ;  /* 0x001920083e087984 */ /* 0x000f220008000c00 */
[----:B------:R-:W-:Y:S01]  /*8900*/  FFMA R24, R39, R15, R14 ;  /* 0x0000000f27187223 */ /* 0x000fe2000000000e */
[-C--:B------:R-:W-:Y:S01]  /*8910*/  FFMA R73, R36, R31.reuse, R29 ;  /* 0x0000001f24497223 */ /* 0x080fe2000000001d */
[-C--:B------:R-:W-:Y:S01]  /*8920*/  FFMA R77, R37, R31.reuse, R28 ;  /* 0x0000001f254d7223 */ /* 0x080fe2000000001c */
[----:B------:R-:W5:Y:S01]  /*8930*/  LDS.128 R12, [R62+UR8+0x1a20] ;  /* 0x001a20083e0c7984 */ /* 0x000f620008000c00 */
        /* <DEDUP_REMOVED lines=10> */
[C---:B------:R-:W-:Y:S01]  /*89e0*/  FFMA R20, R47.reuse, R37, R44 ;  /* 0x000000252f147223 */ /* 0x040fe2000000002c */
[----:B------:R-:W-:Y:S01]  /*89f0*/  FFMA R87, R47, R38, R87 ;  /* 0x000000262f577223 */ /* 0x000fe20000000057 */
[-C--:B------:R-:W-:Y:S01]  /*8a00*/  FFMA R61, R38, R19.reuse, R17 ;  /* 0x00000013263d7223 */ /* 0x080fe20000000011 */
        /* <DEDUP_REMOVED lines=22> */
[----:B----4-:R-:W-:Y:S01]  /*8b70*/  FFMA R16, R8, R49, R93 ;  /* 0x0000003108107223 */ /* 0x010fe2000000005d */
[----:B------:R-:W-:Y:S01]  /*8b80*/  FFMA R91, R48, R8, R91 ;  /* 0x00000008305b7223 */ /* 0x000fe2000000005b */
[C---:B------:R-:W-:Y:S01]  /*8b90*/  FFMA R95, R8.reuse, R50, R95 ;  /* 0x00000032085f7223 */ /* 0x040fe2000000005f */
[----:B------:R-:W-:Y:S01]  /*8ba0*/  FFMA R26, R8, R51, R26 ;  /* 0x00000033081a7223 */ /* 0x000fe2000000001a */
[----:B------:R-:W1:Y:S01]  /*8bb0*/  LDS.128 R20, [R62+UR8+0x1d20] ;  /* 0x001d20083e147984 */ /* 0x000e620008000c00 */
        /* <DEDUP_REMOVED lines=11> */
[-C--:B------:R-:W-:Y:S01]  /*8c70*/  FFMA R17, R52, R13.reuse, R25 ;  /* 0x0000000d34117223 */ /* 0x080fe20000000019 */
[-C--:B------:R-:W-:Y:S01]  /*8c80*/  FFMA R12, R53, R13.reuse, R16 ;  /* 0x0000000d350c7223 */ /* 0x080fe20000000010 */
[-C--:B------:R-:W-:Y:S01]  /*8c90*/  FFMA R83, R54, R13.reuse, R85 ;  /* 0x0000000d36537223 */ /* 0x080fe20000000055 */
[----:B------:R-:W-:Y:S01]  /*8ca0*/  FFMA R10, R7, R10, R26 ;  /* 0x0000000a070a7223 */ /* 0x000fe2000000001a */
        /* <DEDUP_REMOVED lines=11> */
[C---:B------:R-:W-:Y:S01]  /*8d60*/  FFMA R28, R53.reuse, R29, R16 ;  /* 0x0000001d351c7223 */ /* 0x040fe20000000010 */
[----:B------:R-:W-:Y:S01]  /*8d70*/  FFMA R36, R32, R49, R69 ;  /* 0x0000003120247223 */ /* 0x000fe20000000045 */
[----:B------:R-:W3:Y:S01]  /*8d80*/  LDS.128 R16, [R62+UR8+0x1f20] ;  /* 0x001f20083e107984 */ /* 0x000ee20008000c00 */
        /* <DEDUP_REMOVED lines=41> */
[----:B------:R-:W-:Y:S01]  /*9020*/  FFMA R63, R48, R16, R63 ;  /* 0x00000010303f7223 */ /* 0x000fe2000000003f */
[C---:B------:R-:W-:Y:S01]  /*9030*/  FFMA R79, R16.reuse, R50, R79 ;  /* 0x00000032104f7223 */ /* 0x040fe2000000004f */
[----:B------:R-:W-:Y:S01]  /*9040*/  FFMA R58, R16, R51, R58 ;  /* 0x00000033103a7223 */ /* 0x000fe2000000003a */
[-C--:B------:R-:W-:Y:S01]  /*9050*/  FFMA R26, R53, R17.reuse, R26 ;  /* 0x00000011351a7223 */ /* 0x080fe2000000001a */
[-C--:B------:R-:W-:Y:S01]  /*9060*/  FFMA R63, R52, R17.reuse, R63 ;  /* 0x00000011343f7223 */ /* 0x080fe2000000003f */
[-C--:B------:R-:W-:Y:S01]  /*9070*/  FFMA R53, R54, R17.reuse, R79 ;  /* 0x0000001136357223 */ /* 0x080fe2000000004f */
[----:B------:R-:W-:Y:S01]  /*9080*/  FFMA R58, R55, R17, R58 ;  /* 0x00000011373a7223 */ /* 0x000fe2000000003a */
[----:B------:R-:W-:Y:S01]  /*9090*/  LDS.128 R44, [R62+UR8+0x1830] ;  /* 0x001830083e2c7984 */ /* 0x000fe20008000c00 */
[C---:B------:R-:W-:Y:S01]  /*90a0*/  FFMA R29, R4.reuse, R30, R73 ;  /* 0x0000001e041d7223 */ /* 0x040fe20000000049 */
[-C--:B------:R-:W-:Y:S01]  /*90b0*/  FFMA R79, R4, R18.reuse, R63 ;  /* 0x00000012044f7223 */ /* 0x080fe2000000003f */
[-C--:B------:R-:W-:Y:S01]  /*90c0*/  FFMA R26, R5, R18.reuse, R26 ;  /* 0x00000012051a7223 */ /* 0x080fe2000000001a */
[----:B------:R-:W1:Y:S01]  /*90d0*/  LDS.128 R48, [R67+0x1e00] ;  /* 0x001e000043307984 */ /* 0x000e620000000c00 */
[CC--:B------:R-:W-:Y:S01]  /*90e0*/  FFMA R77, R6.reuse, R18.reuse, R53 ;  /* 0x00000012064d7223 */ /* 0x0c0fe20000000035 */
[----:B------:R-:W-:Y:S01]  /*90f0*/  FFMA R64, R7, R18, R58 ;  /* 0x0000001207407223 */ /* 0x000fe2000000003a */
[----:B------:R-:W-:Y:S01]  /*9100*/  FFMA R73, R6, R30, R81 ;  /* 0x0000001e06497223 */ /* 0x000fe20000000051 */
[C---:B----4-:R-:W-:Y:S01]  /*9110*/  FFMA R89, R36.reuse, R43, R89 ;  /* 0x0000002b24597223 */ /* 0x050fe20000000059 */
        /* <DEDUP_REMOVED lines=8> */
[----:B------:R-:W3:Y:S01]  /*91a0*/  LDS.128 R4, [R67+0x1e80] ;  /* 0x001e800043047984 */ /* 0x000ee20000000c00 */
[----:B------:R-:W-:Y:S01]  /*91b0*/  FFMA R58, R39, R11, R10 ;  /* 0x0000000b273a7223 */ /* 0x000fe2000000000a */
[-C--:B------:R-:W-:Y:S01]  /*91c0*/  FFMA R57, R36, R23.reuse, R57 ;  /* 0x0000001724397223 */ /* 0x080fe20000000039 */
[-C--:B------:R-:W-:Y:S01]  /*91d0*/  FFMA R63, R37, R23.reuse, R20 ;  /* 0x00000017253f7223 */ /* 0x080fe20000000014 */
[----:B------:R-:W4:Y:S01]  /*91e0*/  LDS.128 R8, [R62+UR8+0x1a30] ;  /* 0x001a30083e087984 */ /* 0x000f220008000c00 */
[-C--:B------:R-:W-:Y:S01]  /*91f0*/  FFMA R69, R38, R23.reuse, R21 ;  /* 0x0000001726457223 */ /* 0x080fe20000000015 */
[----:B------:R-:W-:Y:S01]  /*9200*/  FFMA R56, R39, R23, R22 ;  /* 0x0000001727387223 */ /* 0x000fe20000000016 */
[-C--:B------:R-:W-:Y:S01]  /*9210*/  FFMA R75, R37, R27.reuse, R2 ;  /* 0x0000001b254b7223 */ /* 0x080fe20000000002 */
[----:B------:R-:W5:Y:S01]  /*9220*/  LDS.128 R20, [R62+UR8+0x1c30] ;  /* 0x001c30083e147984 */ /* 0x000f620008000c00 */
[C---:B------:R-:W-:Y:S01]  /*9230*/  FFMA R2, R39.reuse, R27, R24 ;  /* 0x0000001b27027223 */ /* 0x040fe20000000018 */
[C---:B------:R-:W-:Y:S01]  /*9240*/  FFMA R93, R36.reuse, R15, R13 ;  /* 0x0000000f245d7223 */ /* 0x040fe2000000000d */
[C---:B------:R-:W-:Y:S01]  /*9250*/  FFMA R53, R36.reuse, R31, R29 ;  /* 0x0000001f24357223 */ /* 0x040fe2000000001d */
[C---:B------:R-:W-:Y:S01]  /*9260*/  FFMA R65, R36.reuse, R35, R65 ;  /* 0x0000002324417223 */ /* 0x040fe20000000041 */
[C---:B------:R-:W-:Y:S01]  /*9270*/  FFMA R71, R36.reuse, R27, R25 ;  /* 0x0000001b24477223 */ /* 0x040fe20000000019 */
[----:B------:R-:W-:Y:S01]  /*9280*/  FFMA R79, R36, R19, R79 ;  /* 0x00000013244f7223 */ /* 0x000fe2000000004f */
[CC--:B------:R-:W-:Y:S01]  /*9290*/  FFMA R97, R38.reuse, R15.reuse, R83 ;  /* 0x0000000f26617223 */ /* 0x0c0fe20000000053 */
[C---:B------:R-:W-:Y:S01]  /*92a0*/  FFMA R60, R39.reuse, R15, R14 ;  /* 0x0000000f273c7223 */ /* 0x040fe2000000000e */
[CC--:B------:R-:W-:Y:S01]  /*92b0*/  FFMA R73, R38.reuse, R31.reuse, R73 ;  /* 0x0000001f26497223 */ /* 0x0c0fe20000000049 */
[C---:B------:R-:W-:Y:S01]  /*92c0*/  FFMA R52, R39.reuse, R31, R30 ;  /* 0x0000001f27347223 */ /* 0x040fe2000000001e */
[CC--:B------:R-:W-:Y:S01]  /*92d0*/  FFMA R61, R38.reuse, R35.reuse, R33 ;  /* 0x00000023263d7223 */ /* 0x0c0fe20000000021 */
[C---:B------:R-:W-:Y:S01]  /*92e0*/  FFMA R54, R39.reuse, R35, R34 ;  /* 0x0000002327367223 */ /* 0x040fe20000000022 */
[C---:B------:R-:W-:Y:S01]  /*92f0*/  FFMA R3, R38.reuse, R27, R3 ;  /* 0x0000001b26037223 */ /* 0x040fe20000000003 */
[-C--:B------:R-:W-:Y:S01]  /*9300*/  FFMA R77, R38, R19.reuse, R77 ;  /* 0x00000013264d7223 */ /* 0x080fe2000000004d */
[----:B------:R-:W-:Y:S01]  /*9310*/  FFMA R36, R39, R19, R64 ;  /* 0x0000001327247223 */ /* 0x000fe20000000040 */
[C---:B------:R-:W-:Y:S01]  /*9320*/  FFMA R55, R37.reuse, R31, R28 ;  /* 0x0000001f25377223 */ /* 0x040fe2000000001c */
[C---:B------:R-:W-:Y:S01]  /*9330*/  FFMA R95, R37.reuse, R15, R12 ;  /* 0x0000000f255f7223 */ /* 0x040fe2000000000c */
[C---:B------:R-:W-:Y:S01]  /*9340*/  FFMA R59, R37.reuse, R35, R32 ;  /* 0x00000023253b7223 */ /* 0x040fe20000000020 */
[C---:B-1----:R-:W-:Y:S01]  /*9350*/  FFMA R24, R44.reuse, R49, R16 ;  /* 0x000000312c187223 */ /* 0x042fe20000000010 */
[C---:B------:R-:W-:Y:S01]  /*9360*/  FFMA R83, R44.reuse, R48, R89 ;  /* 0x000000302c537223 */ /* 0x040fe20000000059 */
[C---:B------:R-:W-:Y:S01]  /*9370*/  FFMA R39, R44.reuse, R50, R17 ;  /* 0x000000322c277223 */ /* 0x040fe20000000011 */
[----:B------:R-:W-:Y:S01]  /*9380*/  FFMA R38, R44, R51, R18 ;  /* 0x000000332c267223 */ /* 0x000fe20000000012 */
[----:B------:R-:W-:Y:S01]  /*9390*/  FFMA R37, R37, R19, R26 ;  /* 0x0000001325257223 */ /* 0x000fe2000000001a */
[----:B------:R-:W1:Y:S01]  /*93a0*/  LDS.128 R12, [R62+UR8+0x1b30] ;  /* 0x001b30083e0c7984 */ /* 0x000e620008000c00 */
[----:B--2---:R-:W-:-:S03]  /*93b0*/  FFMA R28, R40, R49, R85 ;  /* 0x00000031281c7223 */ /* 0x004fc60000000055 */
[----:B------:R-:W2:Y:S01]  /*93c0*/  LDS.128 R16, [R62+UR8+0x1d30] ;  /* 0x001d30083e107984 */ /* 0x000ea20008000c00 */
[----:B------:R-:W-:Y:S01]  /*93d0*/  FFMA R87, R48, R40, R87 ;  /* 0x0000002830577223 */ /* 0x000fe20000000057 */
[----:B------:R-:W-:Y:S01]  /*93e0*/  FFMA R44, R40, R51, R58 ;  /* 0x00000033282c7223 */ /* 0x000fe2000000003a */
[C---:B---3--:R-:W-:Y:S01]  /*93f0*/  FFMA R81, R45.reuse, R5, R24 ;  /* 0x000000052d517223 */ /* 0x048fe20000000018 */
[----:B------:R-:W-:Y:S01]  /*9400*/  FFMA R83, R4, R45, R83 ;  /* 0x0000002d04537223 */ /* 0x000fe20000000053 */
[----:B------:R-:W3:Y:S01]  /*9410*/  LDS.128 R24, [R62+UR8+0x1e30] ;  /* 0x001e30083e187984 */ /* 0x000ee20008000c00 */
[C---:B------:R-:W-:Y:S01]  /*9420*/  FFMA R39, R45.reuse, R6, R39 ;  /* 0x000000062d277223 */ /* 0x040fe20000000027 */
[----:B------:R-:W-:Y:S01]  /*9430*/  FFMA R38, R45, R7, R38 ;  /* 0x000000072d267223 */ /* 0x000fe20000000026 */
[----:B------:R-:W-:Y:S01]  /*9440*/  FFMA R45, R40, R50, R91 ;  /* 0x00000032282d7223 */ /* 0x000fe2000000005b */
[----:B------:R-:W-:Y:S01]  /*9450*/  FFMA R40, R5, R41, R28 ;  /* 0x0000002905287223 */ /* 0x000fe2000000001c */
[----:B----4-:R-:W-:Y:S01]  /*9460*/  FFMA R32, R8, R49, R95 ;  /* 0x0000003108207223 */ /* 0x010fe2000000005f */
[----:B------:R-:W4:Y:S01]  /*9470*/  LDS.128 R28, [R62+UR8+0x1f30] ;  /* 0x001f30083e1c7984 */ /* 0x000f220008000c00 */
[-C--:B------:R-:W-:Y:S01]  /*9480*/  FFMA R85, R4, R41.reuse, R87 ;  /* 0x0000002904557223 */ /* 0x080fe20000000057 */
[-C--:B------:R-:W-:Y:S01]  /*9490*/  FFMA R45, R6, R41.reuse, R45 ;  /* 0x00000029062d7223 */ /* 0x080fe2000000002d */
[----:B------:R-:W-:Y:S01]  /*94a0*/  FFMA R44, R7, R41, R44 ;  /* 0x00000029072c7223 */ /* 0x000fe2000000002c */
[----:B------:R-:W-:Y:S01]  /*94b0*/  FFMA R87, R48, R8, R93 ;  /* 0x0000000830577223 */ /* 0x000fe2000000005d */
[C---:B------:R-:W-:Y:S01]  /*94c0*/  FFMA R41, R8.reuse, R50, R97 ;  /* 0x0000003208297223 */ /* 0x040fe20000000061 */
[----:B------:R-:W-:Y:S01]  /*94d0*/  FFMA R58, R8, R51, R60 ;  /* 0x00000033083a7223 */ /* 0x000fe2000000003c */
[-C--:B------:R-:W-:Y:S01]  /*94e0*/  FFMA R8, R5, R9.reuse, R32 ;  /* 0x0000000905087223 */ /* 0x080fe20000000020 */
[----:B-----5:R-:W-:Y:S01]  /*94f0*/  FFMA R65, R48, R20, R65 ;  /* 0x0000001430417223 */ /* 0x020fe20000000041 */
[----:B------:R-:W5:Y:S01]  /*9500*/  LDS.128 R32, [R67+0x1f00] ;  /* 0x001f000043207984 */ /* 0x000f620000000c00 */
[-C--:B------:R-:W-:Y:S01]  /*9510*/  FFMA R87, R4, R9.reuse, R87 ;  /* 0x0000000904577223 */ /* 0x080fe20000000057 */
[-C--:B------:R-:W-:Y:S01]  /*9520*/  FFMA R41, R6, R9.reuse, R41 ;  /* 0x0000000906297223 */ /* 0x080fe20000000029 */
[----:B------:R-:W-:Y:S01]  /*9530*/  FFMA R58, R7, R9, R58 ;  /* 0x00000009073a7223 */ /* 0x000fe2000000003a */
[----:B------:R-:W-:Y:S01]  /*9540*/  FFMA R9, R4, R21, R65 ;  /* 0x0000001504097223 */ /* 0x000fe20000000041 */
[C---:B------:R-:W-:Y:S01]  /*9550*/  FFMA R61, R20.reuse, R50, R61 ;  /* 0x00000032143d7223 */ /* 0x040fe2000000003d */
[----:B------:R-:W5:Y:S01]  /*9560*/  LDS.128 R64, [R67+0x1f80] ;  /* 0x001f800043407984 */ /* 0x000f620000000c00 */
[----:B------:R-:W-:-:S02]  /*9570*/  FFMA R54, R20, R51, R54 ;  /* 0x0000003314367223 */ /* 0x000fc40000000036 */
[-C--:B------:R-:W-:Y:S02]  /*9580*/  FFMA R61, R6, R21.reuse, R61 ;  /* 0x00000015063d7223 */ /* 0x080fe4000000003d */
[C---:B------:R-:W-:Y:S01]  /*9590*/  FFMA R54, R7.reuse, R21, R54 ;  /* 0x0000001507367223 */ /* 0x040fe20000000036 */
[----:B-1----:R-:W-:Y:S01]  /*95a0*/  FFMA R53, R48, R12, R53 ;  /* 0x0000000c30357223 */ /* 0x002fe20000000035 */
[C---:B------:R-:W-:Y:S01]  /*95b0*/  FFMA R60, R12.reuse, R49, R55 ;  /* 0x000000310c3c7223 */ /* 0x040fe20000000037 */
[C---:B------:R-:W-:Y:S01]  /*95c0*/  FFMA R73, R12.reuse, R50, R73 ;  /* 0x000000320c497223 */ /* 0x040fe20000000049 */
[----:B------:R-:W-:Y:S01]  /*95d0*/  FFMA R52, R12, R51, R52 ;  /* 0x000000330c347223 */ /* 0x000fe20000000034 */
[-C--:B------:R-:W-:Y:S01]  /*95e0*/  FFMA R12, R20, R49.reuse, R59 ;  /* 0x00000031140c7223 */ /* 0x080fe2000000003b */
[----:B--2---:R-:W-:Y:S01]  /*95f0*/  FFMA R57, R48, R16, R57 ;  /* 0x0000001030397223 */ /* 0x004fe20000000039 */
[C---:B------:R-:W-:Y:S01]  /*9600*/  FFMA R20, R16.reuse, R49, R63 ;  /* 0x0000003110147223 */ /* 0x040fe2000000003f */
[C---:B------:R-:W-:Y:S01]  /*9610*/  FFMA R69, R16.reuse, R50, R69 ;  /* 0x0000003210457223 */ /* 0x040fe20000000045 */
[----:B------:R-:W-:Y:S01]  /*9620*/  FFMA R56, R16, R51, R56 ;  /* 0x0000003310387223 */ /* 0x000fe20000000038 */
[----:B------:R-:W-:Y:S01]  /*9630*/  FFMA R53, R4, R13, R53 ;  /* 0x0000000d04357223 */ /* 0x000fe20000000035 */
[----:B---3--:R-:W-:Y:S01]  /*9640*/  FFMA R2, R24, R51, R2 ;  /* 0x0000003318027223 */ /* 0x008fe20000000002 */
[----:B------:R-:W-:Y:S01]  /*9650*/  FFMA R71, R48, R24, R71 ;  /* 0x0000001830477223 */ /* 0x000fe20000000047 */
[C---:B------:R-:W-:Y:S01]  /*9660*/  FFMA R16, R24.reuse, R49, R75 ;  /* 0x0000003118107223 */ /* 0x040fe2000000004b */
[----:B------:R-:W-:Y:S01]  /*9670*/  FFMA R3, R24, R50, R3 ;  /* 0x0000003218037223 */ /* 0x000fe20000000003 */
[----:B------:R-:W-:Y:S01]  /*9680*/  FFMA R24, R7, R25, R2 ;  /* 0x0000001907187223 */ /* 0x000fe20000000002 */
[----:B------:R-:W-:Y:S01]  /*9690*/  FFMA R57, R4, R17, R57 ;  /* 0x0000001104397223 */ /* 0x000fe20000000039 */
[----:B----4-:R-:W-:Y:S01]  /*96a0*/  FFMA R79, R48, R28, R79 ;  /* 0x0000001c304f7223 */ /* 0x010fe2000000004f */
[----:B------:R-:W-:Y:S01]  /*96b0*/  FFMA R2, R28, R49, R37 ;  /* 0x000000311c027223 */ /* 0x000fe20000000025 */
[-C--:B------:R-:W-:Y:S01]  /*96c0*/  FFMA R71, R4, R25.reuse, R71 ;  /* 0x0000001904477223 */ /* 0x080fe20000000047 */
[----:B------:R-:W-:Y:S01]  /*96d0*/  FFMA R3, R6, R25, R3 ;  /* 0x0000001906037223 */ /* 0x000fe20000000003 */
[-C--:B------:R-:W-:Y:S01]  /*96e0*/  FFMA R79, R4, R29.reuse, R79 ;  /* 0x0000001d044f7223 */ /* 0x080fe2000000004f */
[C---:B------:R-:W-:Y:S01]  /*96f0*/  FFMA R4, R5.reuse, R29, R2 ;  /* 0x0000001d05047223 */ /* 0x040fe20000000002 */
[C---:B------:R-:W-:Y:S01]  /*9700*/  FFMA R60, R5.reuse, R13, R60 ;  /* 0x0000000d053c7223 */ /* 0x040fe2000000003c */
[C---:B------:R-:W-:Y:S01]  /*9710*/  FFMA R12, R5.reuse, R21, R12 ;  /* 0x00000015050c7223 */ /* 0x040fe2000000000c */
[C---:B------:R-:W-:Y:S01]  /*9720*/  FFMA R20, R5.reuse, R17, R20 ;  /* 0x0000001105147223 */ /* 0x040fe20000000014 */
[----:B-----5:R-:W-:Y:S01]  /*9730*/  FFMA R2, R46, R33, R81 ;  /* 0x000000212e027223 */ /* 0x020fe20000000051 */
[----:B------:R-:W-:Y:S01]  /*9740*/  FFMA R16, R5, R25, R16 ;  /* 0x0000001905107223 */ /* 0x000fe20000000010 */
[----:B------:R-:W-:Y:S01]  /*9750*/  FFMA R37, R34, R26, R3 ;  /* 0x0000001a22257223 */ /* 0x000fe20000000003 */
[C---:B------:R-:W-:Y:S01]  /*9760*/  FFMA R77, R28.reuse, R50, R77 ;  /* 0x000000321c4d7223 */ /* 0x040fe2000000004d */
[----:B------:R-:W-:Y:S01]  /*9770*/  FFMA R36, R28, R51, R36 ;  /* 0x000000331c247223 */ /* 0x000fe20000000024 */
[C---:B------:R-:W-:Y:S01]  /*9780*/  FFMA R73, R6.reuse, R13, R73 ;  /* 0x0000000d06497223 */ /* 0x040fe20000000049 */
[----:B------:R-:W-:Y:S01]  /*9790*/  FFMA R5, R47, R65, R2 ;  /* 0x000000412f057223 */ /* 0x000fe20000000002 */
[C---:B------:R-:W-:Y:S01]  /*97a0*/  FFMA R69, R6.reuse, R17, R69 ;  /* 0x0000001106457223 */ /* 0x040fe20000000045 */
[----:B------:R-:W1:Y:S01]  /*97b0*/  LDC.64 R2, c[0x0][0x390] ;  /* 0x0000e400ff027b82 */ /* 0x000e620000000a00 */
[----:B------:R-:W-:Y:S01]  /*97c0*/  FFMA R77, R6, R29, R77 ;  /* 0x0000001d064d7223 */ /* 0x000fe2000000004d */
[C---:B------:R-:W-:Y:S01]  /*97d0*/  FFMA R52, R7.reuse, R13, R52 ;  /* 0x0000000d07347223 */ /* 0x040fe20000000034 */
[C---:B------:R-:W-:Y:S01]  /*97e0*/  FFMA R56, R7.reuse, R17, R56 ;  /* 0x0000001107387223 */ /* 0x040fe20000000038 */
[----:B------:R-:W-:Y:S01]  /*97f0*/  FFMA R36, R7, R29, R36 ;  /* 0x0000001d07247223 */ /* 0x000fe20000000024 */
[C---:B------:R-:W-:Y:S01]  /*9800*/  FFMA R40, R33.reuse, R42, R40 ;  /* 0x0000002a21287223 */ /* 0x040fe20000000028 */
[C---:B------:R-:W-:Y:S01]  /*9810*/  FFMA R8, R33.reuse, R10, R8 ;  /* 0x0000000a21087223 */ /* 0x040fe20000000008 */
[C---:B------:R-:W-:Y:S01]  /*9820*/  FFMA R60, R33.reuse, R14, R60 ;  /* 0x0000000e213c7223 */ /* 0x040fe2000000003c */
[C---:B------:R-:W-:Y:S01]  /*9830*/  FFMA R12, R33.reuse, R22, R12 ;  /* 0x00000016210c7223 */ /* 0x040fe2000000000c */
[C---:B------:R-:W-:Y:S01]  /*9840*/  FFMA R20, R33.reuse, R18, R20 ;  /* 0x0000001221147223 */ /* 0x040fe20000000014 */
[C---:B------:R-:W-:Y:S01]  /*9850*/  FFMA R16, R33.reuse, R26, R16 ;  /* 0x0000001a21107223 */ /* 0x040fe20000000010 */
        /* <DEDUP_REMOVED lines=29> */
[----:B------:R-:W-:Y:S01]  /*9a30*/  FFMA R29, R65, R27, R16 ;  /* 0x0000001b411d7223 */ /* 0x000fe20000000010 */
[C---:B------:R-:W-:Y:S01]  /*9a40*/  FFMA R83, R64.reuse, R47, R83 ;  /* 0x0000002f40537223 */ /* 0x040fe20000000053 */
        /* <DEDUP_REMOVED lines=22> */
[----:B------:R-:W-:Y:S01]  /*9bb0*/  FFMA R27, R67, R27, R24 ;  /* 0x0000001b431b7223 */ /* 0x000fe20000000018 */
[----:B-1----:R-:W-:-:S04]  /*9bc0*/  IMAD.WIDE.U32 R2, R0, 0x4, R2 ;  /* 0x0000000400027825 */ /* 0x002fc800078e0002 */
[----:B------:R-:W-:Y:S01]  /*9bd0*/  FFMA R31, R67, R31, R36 ;  /* 0x0000001f431f7223 */ /* 0x000fe20000000024 */
[----:B------:R-:W-:Y:S04]  /*9be0*/  STG.E desc[UR4][R2.64], R83 ;  /* 0x0000005302007986 */ /* 0x000fe8000c101904 */
        /* <DEDUP_REMOVED lines=30> */
[----:B------:R-:W-:Y:S01]  /*9dd0*/  STG.E desc[UR4][R2.64+0x1880c], R31 ;  /* 0x01880c1f02007986 */ /* 0x000fe2000c101904 */
[----:B------:R-:W-:Y:S05]  /*9de0*/  EXIT ;  /* 0x000000000000794d */ /* 0x000fea0003800000 */
.L_x_1:
[----:B------:R-:W-:-:S00]  /*9df0*/  BRA `(.L_x_1) ;  /* 0xfffffffc00fc7947 */ /* 0x000fc0000383ffff */
[----:B------:R-:W-:-:S00]  /*9e00*/  NOP ;  /* 0x0000000000007918 */ /* 0x000fc00000000000 */
[----:B------:R-:W-:-:S00]  /*9e10*/  NOP ;  /* 0x0000000000007918 */ /* 0x000fc00000000000 */
[----:B------:R-:W-:-:S00]  /*9e20*/  NOP ;  /* 0x0000000000007918 */ /* 0x000fc00000000000 */
[----:B------:R-:W-:-:S00]  /*9e30*/  NOP ;  /* 0x0000000000007918 */ /* 0x000fc00000000000 */
[----:B------:R-:W-:-:S00]  /*9e40*/  NOP ;  /* 0x0000000000007918 */ /* 0x000fc00000000000 */
[----:B------:R-:W-:-:S00]  /*9e50*/  NOP ;  /* 0x0000000000007918 */ /* 0x000fc00000000000 */
[----:B------:R-:W-:-:S00]  /*9e60*/  NOP ;  /* 0x0000000000007918 */ /* 0x000fc00000000000 */
[----:B------:R-:W-:-:S00]  /*9e70*/  NOP ;  /* 0x0000000000007918 */ /* 0x000fc00000000000 */
.L_x_2:


//--------------------- .nv.shared.main_kernel0   --------------------------
	.section	.nv.shared.main_kernel0,"aw",@nobits
	.sectionflags	@""
	.align	4
.nv.shared.main_kernel0:
	.zero		17408


//--------------------- .nv.shared.reserved.0     --------------------------
	.section	.nv.shared.reserved.0,"aw",@nobits
	.weak		__nv_reservedSMEM_offset_0_alias
	.size		__nv_reservedSMEM_offset_0_alias, 0, 64
	.other		__nv_reservedSMEM_offset_0_alias,@"STO_CUDA_RESERVED_SHARED STV_DEFAULT"
__nv_reservedSMEM_offset_0_alias:
	.zero		0
	.zero		64


//--------------------- .nv.constant0.main_kernel0 --------------------------
	.section	.nv.constant0.main_kernel0,"a",@progbits
	.sectionflags	@""
	.align	4
.nv.constant0.main_kernel0:
	.zero		920


//--------------------- SYMBOLS --------------------------

	.type		.nv.reservedSmem.offset0,@object
	.size		.nv.reservedSmem.offset0,0x4
	.type		.nv.reservedSmem.cap,@object
	.size		.nv.reservedSmem.cap,0x4
